def attn_fwd(
    Q,
    K,
    V,
    Out,
    Lse,
    sm_scale,
    stride_qz,
    stride_qh,
    stride_qm,
    stride_qk,
    stride_kz,
    stride_kh,
    stride_kn,
    stride_kk,
    stride_vz,
    stride_vh,
    stride_vn,
    stride_vk,
    stride_oz,
    stride_oh,
    stride_om,
    stride_ok,
    seqlen_q,
    seqlen_k,
    BLOCK_M: tl.constexpr,
    BLOCK_N: tl.constexpr,
    HEAD_DIM: tl.constexpr,
    CAUSAL: tl.constexpr,
):
    start_m = tl.program_id(0)
    off_hz = tl.program_id(1)
    q_off = off_hz * stride_qh
    k_off = off_hz * stride_kh
    v_off = off_hz * stride_vh
    offs_m = start_m * BLOCK_M + tl.arange(0, BLOCK_M)
    offs_d = tl.arange(0, HEAD_DIM)
    offs_n = tl.arange(0, BLOCK_N)
    q_ptrs = Q + q_off + offs_m[:, None] * stride_qm + offs_d[None, :] * stride_qk
    k_ptrs = K + k_off + offs_d[:, None] * stride_kk + offs_n[None, :] * stride_kn
    v_ptrs = V + v_off + offs_n[:, None] * stride_vn + offs_d[None, :] * stride_vk
    m_i = tl.full([BLOCK_M], float("-inf"), dtype=tl.float32)
    l_i = tl.zeros([BLOCK_M], dtype=tl.float32) + 1.0
    acc = tl.zeros([BLOCK_M, HEAD_DIM], dtype=tl.float32)
    q = tl.load(q_ptrs)
    acc, l_i, m_i = _attn_fwd_inner(
        acc,
        l_i,
        m_i,
        q,
        k_ptrs,
        v_ptrs,
        sm_scale,
        stride_kn,
        stride_vn,
        start_m,
        seqlen_k,
        BLOCK_M,
        BLOCK_N,
        HEAD_DIM,
        CAUSAL,
    )
    acc = acc / l_i[:, None]
    lse = m_i + tl.math.log2(l_i) / 1.4426950408889634
    o_ptrs = (
        Out
        + off_hz * stride_oh
        + offs_m[:, None] * stride_om
        + offs_d[None, :] * stride_ok
    )
    tl.store(o_ptrs, acc.to(Out.dtype.element_ty))
    tl.store(Lse + off_hz * seqlen_q + offs_m, lse)

# config = {"BLOCK_M": 128, "BLOCK_N": 128, "HEAD_DIM": 16, "arch": "sm_90", "causal": false, "dtype": "fp16", "num_stages": 4, "num_warps": 8}
# arch = sm_90


// ===== COMPILED SASS (sm_90a) =====

	.target	sm_90a

	.elftype	@"ET_EXEC"


//--------------------- .note.nv.tkinfo           --------------------------
	.section	.note.nv.tkinfo,"",@"SHT_NOTE"
	.sectionflags	@"SHF_NOTE_NV_TKINFO"
	.tkinfo
        /*0018*/ 	.word	0x00000002
        /*0030*/ 	.string	""
        /*0030*/ 	.string	"ptxas"
        /*0030*/ 	.string	"Cuda compilation tools, release 13.0, V13.0.88"
        /*0030*/ 	.string	"Build cuda_13.0.r13.0/compiler.36424714_0"
        /*0030*/ 	.string	"-v  -suppress-debug-info  -lineinfo  -arch sm_90a "



//--------------------- .note.nv.cuinfo           --------------------------
	.section	.note.nv.cuinfo,"",@"SHT_NOTE"
	.sectionflags	@"SHF_NOTE_NV_CUINFO"
        /*0018*/ 	.short	0x0002
        /*001a*/ 	.short	0x005a
        /*001c*/ 	.short	0x0082
	.zero		2


//--------------------- .nv.info                  --------------------------
	.section	.nv.info,"",@"SHT_CUDA_INFO"
	.align	4


	//----- nvinfo : EIATTR_REGCOUNT
	.align		4
        /*0000*/ 	.byte	0x04, 0x2f
        /*0002*/ 	.short	(.L_2 - .L_1)
	.align		4
.L_1:
        /*0004*/ 	.word	index@(attn_fwd)
        /*0008*/ 	.word	0x000000a4


	//----- nvinfo : EIATTR_FRAME_SIZE
	.align		4
.L_2:
        /*000c*/ 	.byte	0x04, 0x11
        /*000e*/ 	.short	(.L_4 - .L_3)
	.align		4
.L_3:
        /*0010*/ 	.word	index@(attn_fwd)
        /*0014*/ 	.word	0x00000000


	//----- nvinfo : EIATTR_MIN_STACK_SIZE
	.align		4
.L_4:
        /*0018*/ 	.byte	0x04, 0x12
        /*001a*/ 	.short	(.L_6 - .L_5)
	.align		4
.L_5:
        /*001c*/ 	.word	index@(attn_fwd)
        /*0020*/ 	.word	0x00000000
.L_6:


//--------------------- .nv.compat                --------------------------
	.section	.nv.compat,"",@"SHT_CUDA_COMPAT_INFO"
	.align	4
        /*0000*/ 	.byte	0x02, 0x09, 0x01, 0x00, 0x02, 0x02, 0x04, 0x00, 0x02, 0x05, 0x05, 0x00, 0x03, 0x07, 0x01, 0x01
        /*0010*/ 	.byte	0x02, 0x03, 0x00, 0x00, 0x02, 0x06, 0x01, 0x00, 0x04, 0x0b, 0x08, 0x00, 0x00, 0x00, 0x00, 0x00
        /*0020*/ 	.byte	0x00, 0x00, 0x00, 0x00


//--------------------- .nv.info.attn_fwd         --------------------------
	.section	.nv.info.attn_fwd,"",@"SHT_CUDA_INFO"
	.sectionflags	@""
	.align	4


	//----- nvinfo : EIATTR_CUDA_API_VERSION
	.align		4
        /*0000*/ 	.byte	0x04, 0x37
        /*0002*/ 	.short	(.L_8 - .L_7)
.L_7:
        /*0004*/ 	.word	0x00000082


	//----- nvinfo : EIATTR_KPARAM_INFO
	.align		4
.L_8:
        /*0008*/ 	.byte	0x04, 0x17
        /*000a*/ 	.short	(.L_10 - .L_9)
.L_9:
        /*000c*/ 	.word	0x00000000
        /*0010*/ 	.short	0x0019
        /*0012*/ 	.short	0x0080
        /*0014*/ 	.byte	0x00, 0xf4, 0x21, 0x00


	//----- nvinfo : EIATTR_KPARAM_INFO
	.align		4
.L_10:
        /*0018*/ 	.byte	0x04, 0x17
        /*001a*/ 	.short	(.L_12 - .L_11)
.L_11:
        /*001c*/ 	.word	0x00000000
        /*0020*/ 	.short	0x0018
        /*0022*/ 	.short	0x0078
        /*0024*/ 	.byte	0x00, 0xf4, 0x21, 0x00


	//----- nvinfo : EIATTR_KPARAM_INFO
	.align		4
.L_12:
        /*0028*/ 	.byte	0x04, 0x17
        /*002a*/ 	.short	(.L_14 - .L_13)
.L_13:
        /*002c*/ 	.word	0x00000000
        /*0030*/ 	.short	0x0017
        /*0032*/ 	.short	0x0070
        /*0034*/ 	.byte	0x00, 0xf0, 0x11, 0x00


	//----- nvinfo : EIATTR_KPARAM_INFO
	.align		4
.L_14:
        /*0038*/ 	.byte	0x04, 0x17
        /*003a*/ 	.short	(.L_16 - .L_15)
.L_15:
        /*003c*/ 	.word	0x00000000
        /*0040*/ 	.short	0x0016
        /*0042*/ 	.short	0x006c
        /*0044*/ 	.byte	0x00, 0xf0, 0x11, 0x00


	//----- nvinfo : EIATTR_KPARAM_INFO
	.align		4
.L_16:
        /*0048*/ 	.byte	0x04, 0x17
        /*004a*/ 	.short	(.L_18 - .L_17)
.L_17:
        /*004c*/ 	.word	0x00000000
        /*0050*/ 	.short	0x0015
        /*0052*/ 	.short	0x0068
        /*0054*/ 	.byte	0x00, 0xf0, 0x11, 0x00


	//----- nvinfo : EIATTR_KPARAM_INFO
	.align		4
.L_18:
        /*0058*/ 	.byte	0x04, 0x17
        /*005a*/ 	.short	(.L_20 - .L_19)
.L_19:
        /*005c*/ 	.word	0x00000000
        /*0060*/ 	.short	0x0014
        /*0062*/ 	.short	0x0064
        /*0064*/ 	.byte	0x00, 0xf0, 0x11, 0x00


	//----- nvinfo : EIATTR_KPARAM_INFO
	.align		4
.L_20:
        /*0068*/ 	.byte	0x04, 0x17
        /*006a*/ 	.short	(.L_22 - .L_21)
.L_21:
        /*006c*/ 	.word	0x00000000
        /*0070*/ 	.short	0x0013
        /*0072*/ 	.short	0x0060
        /*0074*/ 	.byte	0x00, 0xf0, 0x11, 0x00


	//----- nvinfo : EIATTR_KPARAM_INFO
	.align		4
.L_22:
        /*0078*/ 	.byte	0x04, 0x17
        /*007a*/ 	.short	(.L_24 - .L_23)
.L_23:
        /*007c*/ 	.word	0x00000000
        /*0080*/ 	.short	0x0012
        /*0082*/ 	.short	0x005c
        /*0084*/ 	.byte	0x00, 0xf0, 0x11, 0x00


	//----- nvinfo : EIATTR_KPARAM_INFO
	.align		4
.L_24:
        /*0088*/ 	.byte	0x04, 0x17
        /*008a*/ 	.short	(.L_26 - .L_25)
.L_25:
        /*008c*/ 	.word	0x00000000
        /*0090*/ 	.short	0x0011
        /*0092*/ 	.short	0x0058
        /*0094*/ 	.byte	0x00, 0xf0, 0x11, 0x00


	//----- nvinfo : EIATTR_KPARAM_INFO
	.align		4
.L_26:
        /*0098*/ 	.byte	0x04, 0x17
        /*009a*/ 	.short	(.L_28 - .L_27)
.L_27:
        /*009c*/ 	.word	0x00000000
        /*00a0*/ 	.short	0x0010
        /*00a2*/ 	.short	0x0054
        /*00a4*/ 	.byte	0x00, 0xf0, 0x11, 0x00


	//----- nvinfo : EIATTR_KPARAM_INFO
	.align		4
.L_28:
        /*00a8*/ 	.byte	0x04, 0x17
        /*00aa*/ 	.short	(.L_30 - .L_29)
.L_29:
        /*00ac*/ 	.word	0x00000000
        /*00b0*/ 	.short	0x000f
        /*00b2*/ 	.short	0x0050
        /*00b4*/ 	.byte	0x00, 0xf0, 0x11, 0x00


	//----- nvinfo : EIATTR_KPARAM_INFO
	.align		4
.L_30:
        /*00b8*/ 	.byte	0x04, 0x17
        /*00ba*/ 	.short	(.L_32 - .L_31)
.L_31:
        /*00bc*/ 	.word	0x00000000
        /*00c0*/ 	.short	0x000e
        /*00c2*/ 	.short	0x004c
        /*00c4*/ 	.byte	0x00, 0xf0, 0x11, 0x00


	//----- nvinfo : EIATTR_KPARAM_INFO
	.align		4
.L_32:
        /*00c8*/ 	.byte	0x04, 0x17
        /*00ca*/ 	.short	(.L_34 - .L_33)
.L_33:
        /*00cc*/ 	.word	0x00000000
        /*00d0*/ 	.short	0x000d
        /*00d2*/ 	.short	0x0048
        /*00d4*/ 	.byte	0x00, 0xf0, 0x11, 0x00


	//----- nvinfo : EIATTR_KPARAM_INFO
	.align		4
.L_34:
        /*00d8*/ 	.byte	0x04, 0x17
        /*00da*/ 	.short	(.L_36 - .L_35)
.L_35:
        /*00dc*/ 	.word	0x00000000
        /*00e0*/ 	.short	0x000c
        /*00e2*/ 	.short	0x0044
        /*00e4*/ 	.byte	0x00, 0xf0, 0x11, 0x00


	//----- nvinfo : EIATTR_KPARAM_INFO
	.align		4
.L_36:
        /*00e8*/ 	.byte	0x04, 0x17
        /*00ea*/ 	.short	(.L_38 - .L_37)
.L_37:
        /*00ec*/ 	.word	0x00000000
        /*00f0*/ 	.short	0x000b
        /*00f2*/ 	.short	0x0040
        /*00f4*/ 	.byte	0x00, 0xf0, 0x11, 0x00


	//----- nvinfo : EIATTR_KPARAM_INFO
	.align		4
.L_38:
        /*00f8*/ 	.byte	0x04, 0x17
        /*00fa*/ 	.short	(.L_40 - .L_39)
.L_39:
        /*00fc*/ 	.word	0x00000000
        /*0100*/ 	.short	0x000a
        /*0102*/ 	.short	0x003c
        /*0104*/ 	.byte	0x00, 0xf0, 0x11, 0x00


	//----- nvinfo : EIATTR_KPARAM_INFO
	.align		4
.L_40:
        /*0108*/ 	.byte	0x04, 0x17
        /*010a*/ 	.short	(.L_42 - .L_41)
.L_41:
        /*010c*/ 	.word	0x00000000
        /*0110*/ 	.short	0x0009
        /*0112*/ 	.short	0x0038
        /*0114*/ 	.byte	0x00, 0xf0, 0x11, 0x00


	//----- nvinfo : EIATTR_KPARAM_INFO
	.align		4
.L_42:
        /*0118*/ 	.byte	0x04, 0x17
        /*011a*/ 	.short	(.L_44 - .L_43)
.L_43:
        /*011c*/ 	.word	0x00000000
        /*0120*/ 	.short	0x0008
        /*0122*/ 	.short	0x0034
        /*0124*/ 	.byte	0x00, 0xf0, 0x11, 0x00


	//----- nvinfo : EIATTR_KPARAM_INFO
	.align		4
.L_44:
        /*0128*/ 	.byte	0x04, 0x17
        /*012a*/ 	.short	(.L_46 - .L_45)
.L_45:
        /*012c*/ 	.word	0x00000000
        /*0130*/ 	.short	0x0007
        /*0132*/ 	.short	0x0030
        /*0134*/ 	.byte	0x00, 0xf0, 0x11, 0x00


	//----- nvinfo : EIATTR_KPARAM_INFO
	.align		4
.L_46:
        /*0138*/ 	.byte	0x04, 0x17
        /*013a*/ 	.short	(.L_48 - .L_47)
.L_47:
        /*013c*/ 	.word	0x00000000
        /*0140*/ 	.short	0x0006
        /*0142*/ 	.short	0x002c
        /*0144*/ 	.byte	0x00, 0xf0, 0x11, 0x00


	//----- nvinfo : EIATTR_KPARAM_INFO
	.align		4
.L_48:
        /*0148*/ 	.byte	0x04, 0x17
        /*014a*/ 	.short	(.L_50 - .L_49)
.L_49:
        /*014c*/ 	.word	0x00000000
        /*0150*/ 	.short	0x0005
        /*0152*/ 	.short	0x0028
        /*0154*/ 	.byte	0x00, 0xf0, 0x11, 0x00


	//----- nvinfo : EIATTR_KPARAM_INFO
	.align		4
.L_50:
        /*0158*/ 	.byte	0x04, 0x17
        /*015a*/ 	.short	(.L_52 - .L_51)
.L_51:
        /*015c*/ 	.word	0x00000000
        /*0160*/ 	.short	0x0004
        /*0162*/ 	.short	0x0020
        /*0164*/ 	.byte	0x00, 0xf4, 0x21, 0x00


	//----- nvinfo : EIATTR_KPARAM_INFO
	.align		4
.L_52:
        /*0168*/ 	.byte	0x04, 0x17
        /*016a*/ 	.short	(.L_54 - .L_53)
.L_53:
        /*016c*/ 	.word	0x00000000
        /*0170*/ 	.short	0x0003
        /*0172*/ 	.short	0x0018
        /*0174*/ 	.byte	0x00, 0xf4, 0x21, 0x00


	//----- nvinfo : EIATTR_KPARAM_INFO
	.align		4
.L_54:
        /*0178*/ 	.byte	0x04, 0x17
        /*017a*/ 	.short	(.L_56 - .L_55)
.L_55:
        /*017c*/ 	.word	0x00000000
        /*0180*/ 	.short	0x0002
        /*0182*/ 	.short	0x0010
        /*0184*/ 	.byte	0x00, 0xf4, 0x21, 0x00


	//----- nvinfo : EIATTR_KPARAM_INFO
	.align		4
.L_56:
        /*0188*/ 	.byte	0x04, 0x17
        /*018a*/ 	.short	(.L_58 - .L_57)
.L_57:
        /*018c*/ 	.word	0x00000000
        /*0190*/ 	.short	0x0001
        /*0192*/ 	.short	0x0008
        /*0194*/ 	.byte	0x00, 0xf4, 0x21, 0x00


	//----- nvinfo : EIATTR_KPARAM_INFO
	.align		4
.L_58:
        /*0198*/ 	.byte	0x04, 0x17
        /*019a*/ 	.short	(.L_60 - .L_59)
.L_59:
        /*019c*/ 	.word	0x00000000
        /*01a0*/ 	.short	0x0000
        /*01a2*/ 	.short	0x0000
        /*01a4*/ 	.byte	0x00, 0xf4, 0x21, 0x00


	//----- nvinfo : EIATTR_SPARSE_MMA_MASK
	.align		4
.L_60:
        /*01a8*/ 	.byte	0x03, 0x50
        /*01aa*/ 	.short	0x0000


	//----- nvinfo : EIATTR_MAXREG_COUNT
	.align		4
        /*01ac*/ 	.byte	0x03, 0x1b
        /*01ae*/ 	.short	0x00ff


	//----- nvinfo : EIATTR_NUM_BARRIERS
	.align		4
        /*01b0*/ 	.byte	0x02, 0x4c
        /*01b2*/ 	.byte	0x01
	.zero		1


	//----- nvinfo : EIATTR_MERCURY_ISA_VERSION
	.align		4
        /*01b4*/ 	.byte	0x03, 0x5f
        /*01b6*/ 	.short	0x0101


	//----- nvinfo : EIATTR_COOP_GROUP_MASK_REGIDS
	.align		4
        /*01b8*/ 	.byte	0x04, 0x29
        /*01ba*/ 	.short	(.L_62 - .L_61)


	//   ....[0]....
.L_61:
        /*01bc*/ 	.word	0xffffffff


	//   ....[1]....
        /*01c0*/ 	.word	0xffffffff


	//   ....[2]....
        /*01c4*/ 	.word	0xffffffff


	//   ....[3]....
        /*01c8*/ 	.word	0xffffffff


	//   ....[4]....
        /*01cc*/ 	.word	0xffffffff


	//   ....[5]....
        /*01d0*/ 	.word	0xffffffff


	//   ....[6]....
        /*01d4*/ 	.word	0xffffffff


	//   ....[7]....
        /*01d8*/ 	.word	0xffffffff


	//----- nvinfo : EIATTR_COOP_GROUP_INSTR_OFFSETS
	.align		4
.L_62:
        /*01dc*/ 	.byte	0x04, 0x28
        /*01de*/ 	.short	(.L_64 - .L_63)


	//   ....[0]....
.L_63:
        /*01e0*/ 	.word	0x000011d0


	//   ....[1]....
        /*01e4*/ 	.word	0x000011f0


	//   ....[2]....
        /*01e8*/ 	.word	0x000018b0


	//   ....[3]....
        /*01ec*/ 	.word	0x000018d0


	//   ....[4]....
        /*01f0*/ 	.word	0x00002b70


	//   ....[5]....
        /*01f4*/ 	.word	0x00002b80


	//   ....[6]....
        /*01f8*/ 	.word	0x00002bc0


	//   ....[7]....
        /*01fc*/ 	.word	0x00002bd0


	//----- nvinfo : EIATTR_EXIT_INSTR_OFFSETS
	.align		4
.L_64:
        /*0200*/ 	.byte	0x04, 0x1c
        /*0202*/ 	.short	(.L_66 - .L_65)


	//   ....[0]....
.L_65:
        /*0204*/ 	.word	0x00003820


	//   ....[1]....
        /*0208*/ 	.word	0x00003850


	//----- nvinfo : EIATTR_REQNTID
	.align		4
.L_66:
        /*020c*/ 	.byte	0x04, 0x10
        /*020e*/ 	.short	(.L_68 - .L_67)
.L_67:
        /*0210*/ 	.word	0x00000100
        /*0214*/ 	.word	0x00000001
        /*0218*/ 	.word	0x00000001


	//----- nvinfo : EIATTR_CBANK_PARAM_SIZE
	.align		4
.L_68:
        /*021c*/ 	.byte	0x03, 0x19
        /*021e*/ 	.short	0x0088


	//----- nvinfo : EIATTR_PARAM_CBANK
	.align		4
        /*0220*/ 	.byte	0x04, 0x0a
        /*0222*/ 	.short	(.L_70 - .L_69)
	.align		4
.L_69:
        /*0224*/ 	.word	index@(.nv.constant0.attn_fwd)
        /*0228*/ 	.short	0x0210
        /*022a*/ 	.short	0x0088


	//----- nvinfo : EIATTR_SW_WAR
	.align		4
.L_70:
        /*022c*/ 	.byte	0x04, 0x36
        /*022e*/ 	.short	(.L_72 - .L_71)
.L_71:
        /*0230*/ 	.word	0x00000008
.L_72:


//--------------------- .nv.callgraph             --------------------------
	.section	.nv.callgraph,"",@"SHT_CUDA_CALLGRAPH"
	.align	4
	.sectionentsize	8
	.align		4
        /*0000*/ 	.word	0x00000000
	.align		4
        /*0004*/ 	.word	0xffffffff
	.align		4
        /*0008*/ 	.word	0x00000000
	.align		4
        /*000c*/ 	.word	0xfffffffe
	.align		4
        /*0010*/ 	.word	0x00000000
	.align		4
        /*0014*/ 	.word	0xfffffffd
	.align		4
        /*0018*/ 	.word	0x00000000
	.align		4
        /*001c*/ 	.word	0xfffffffc


//--------------------- .nv.constant4             --------------------------
	.section	.nv.constant4,"a",@progbits
	.align	8
	.align		8
.nv.constant4:
        /*0000*/ 	.dword	_$_str


//--------------------- .text.attn_fwd            --------------------------
	.section	.text.attn_fwd,"ax",@progbits
	.align	128
        .global         attn_fwd
        .type           attn_fwd,@function
        .size           attn_fwd,(.L_x_3 - attn_fwd)
        .other          attn_fwd,@"STO_CUDA_ENTRY STV_DEFAULT"
attn_fwd:
.text.attn_fwd:
[----:B------:R-:W-:Y:S01]  /*0000*/  LDC R1, c[0x0][0x28] ;  /* 0x00000a00ff017b82 */ /* 0x000fe20000000800 */
[----:B------:R-:W0:Y:S07]  /*0010*/  S2R R0, SR_TID.X ;  /* 0x0000000000007919 */ /* 0x000e2e0000002100 */
[----:B------:R-:W1:Y:S01]  /*0020*/  S2UR UR5, SR_CTAID.Y ;  /* 0x00000000000579c3 */ /* 0x000e620000002600 */
[----:B------:R-:W-:Y:S01]  /*0030*/  ULDC.64 UR6, c[0x0][0x240] ;  /* 0x0000900000067ab9 */ /* 0x000fe20000000a00 */
[----:B------:R-:W-:Y:S01]  /*0040*/  ULDC.64 UR16, c[0x0][0x208] ;  /* 0x0000820000107ab9 */ /* 0x000fe20000000a00 */
[----:B------:R-:W2:Y:S05]  /*0050*/  S2R R3, SR_CTAID.X ;  /* 0x0000000000037919 */ /* 0x000eaa0000002500 */
[----:B------:R-:W3:Y:S08]  /*0060*/  LDC R16, c[0x0][0x248] ;  /* 0x00009200ff107b82 */ /* 0x000ef00000000800 */
[----:B------:R-:W4:Y:S01]  /*0070*/  LDC.64 R22, c[0x0][0x210] ;  /* 0x00008400ff167b82 */ /* 0x000f220000000a00 */
[----:B-1----:R-:W-:-:S07]  /*0080*/  UIMAD UR6, UR5, UR6, URZ ;  /* 0x00000006050672a4 */ /* 0x002fce000f8e023f */
[----:B------:R-:W1:Y:S01]  /*0090*/  S2UR UR12, SR_CgaCtaId ;  /* 0x00000000000c79c3 */ /* 0x000e620000008800 */
[----:B------:R-:W-:Y:S01]  /*00a0*/  USHF.L.U32 UR4, UR6, 0x1, URZ ;  /* 0x0000000106047899 */ /* 0x000fe2000800063f */
[----:B0-----:R-:W-:Y:S02]  /*00b0*/  LOP3.LUT R14, R0, 0x7f, RZ, 0xc0, !PT ;  /* 0x0000007f000e7812 */ /* 0x001fe400078ec0ff */
[----:B------:R-:W-:-:S04]  /*00c0*/  SHF.R.U32.HI R111, RZ, 0x7, R0 ;  /* 0x00000007ff6f7819 */ /* 0x000fc80000011600 */
[----:B------:R-:W0:Y:S01]  /*00d0*/  LDC R113, c[0x0][0x280] ;  /* 0x0000a000ff717b82 */ /* 0x000e220000000800 */
[----:B--2---:R-:W-:Y:S02]  /*00e0*/  LEA R110, R3, R14, 0x7 ;  /* 0x0000000e036e7211 */ /* 0x004fe400078e38ff */
[----:B------:R-:W-:-:S03]  /*00f0*/  SGXT.U32 R111, R111, 0x1 ;  /* 0x000000016f6f781a */ /* 0x000fc60000000000 */
[----:B------:R-:W-:Y:S01]  /*0100*/  IMAD R2, R110, UR7, RZ ;  /* 0x000000076e027c24 */ /* 0x000fe2000f8e02ff */
[----:B------:R-:W-:Y:S01]  /*0110*/  UIMAD.WIDE UR6, UR6, 0x2, URZ ;  /* 0x00000002060678a5 */ /* 0x000fe2000f8e023f */
[----:B---3--:R-:W-:-:S03]  /*0120*/  IMAD R5, R111, R16, RZ ;  /* 0x000000106f057224 */ /* 0x008fc600078e02ff */
[C---:B------:R-:W-:Y:S01]  /*0130*/  SHF.L.U32 R3, R2.reuse, 0x1, RZ ;  /* 0x0000000102037819 */ /* 0x040fe200000006ff */
[----:B------:R-:W-:Y:S01]  /*0140*/  IMAD.HI R2, R2, 0x2, RZ ;  /* 0x0000000202027827 */ /* 0x000fe200078e02ff */
[C---:B------:R-:W-:Y:S02]  /*0150*/  LEA R7, R16.reuse, R5, 0x1 ;  /* 0x0000000510077211 */ /* 0x040fe400078e08ff */
[----:B----4-:R-:W-:Y:S02]  /*0160*/  IADD3 R22, P0, P1, R3, UR4, R22 ;  /* 0x0000000403167c10 */ /* 0x010fe4000f91e016 */
[----:B------:R-:W-:Y:S02]  /*0170*/  LEA R8, R16, R7, 0x1 ;  /* 0x0000000710087211 */ /* 0x000fe400078e08ff */
[----:B------:R-:W-:Y:S02]  /*0180*/  IADD3.X R24, R2, UR7, R23, P0, P1 ;  /* 0x0000000702187c10 */ /* 0x000fe400087e2417 */
[----:B------:R-:W-:-:S02]  /*0190*/  LEA R2, P0, R5, R22, 0x1 ;  /* 0x0000001605027211 */ /* 0x000fc400078008ff */
[----:B------:R-:W-:Y:S02]  /*01a0*/  LEA R4, P1, R7, R22, 0x1 ;  /* 0x0000001607047211 */ /* 0x000fe400078208ff */
[----:B------:R-:W-:Y:S02]  /*01b0*/  LEA.HI.X.SX32 R3, R5, R24, 0x1, P0 ;  /* 0x0000001805037211 */ /* 0x000fe400000f0eff */
[----:B------:R-:W-:Y:S02]  /*01c0*/  LEA R9, R16, R8, 0x1 ;  /* 0x0000000810097211 */ /* 0x000fe400078e08ff */
[C---:B------:R-:W-:Y:S01]  /*01d0*/  LEA R6, P0, R8.reuse, R22, 0x1 ;  /* 0x0000001608067211 */ /* 0x040fe200078008ff */
[----:B------:R2:W3:Y:S01]  /*01e0*/  LDG.E.U16 R17, desc[UR16][R2.64] ;  /* 0x0000001002117981 */ /* 0x0004e2000c1e1500 */
[-C--:B------:R-:W-:Y:S02]  /*01f0*/  LEA.HI.X.SX32 R5, R7, R24.reuse, 0x1, P1 ;  /* 0x0000001807057211 */ /* 0x080fe400008f0eff */
[----:B------:R-:W-:-:S02]  /*0200*/  LEA.HI.X.SX32 R7, R8, R24, 0x1, P0 ;  /* 0x0000001808077211 */ /* 0x000fc400000f0eff */
[C---:B------:R-:W-:Y:S01]  /*0210*/  LEA R11, R16.reuse, R9, 0x1 ;  /* 0x00000009100b7211 */ /* 0x040fe200078e08ff */
[----:B------:R4:W5:Y:S01]  /*0220*/  LDG.E.U16 R18, desc[UR16][R4.64] ;  /* 0x0000001004127981 */ /* 0x000962000c1e1500 */
[C---:B------:R-:W-:Y:S02]  /*0230*/  LEA R8, P0, R9.reuse, R22, 0x1 ;  /* 0x0000001609087211 */ /* 0x040fe400078008ff */
[C---:B------:R-:W-:Y:S01]  /*0240*/  LEA R13, R16.reuse, R11, 0x1 ;  /* 0x0000000b100d7211 */ /* 0x040fe200078e08ff */
[----:B------:R1:W5:Y:S01]  /*0250*/  LDG.E.U16 R7, desc[UR16][R6.64] ;  /* 0x0000001006077981 */ /* 0x000362000c1e1500 */
[----:B------:R-:W-:Y:S02]  /*0260*/  LEA.HI.X.SX32 R9, R9, R24, 0x1, P0 ;  /* 0x0000001809097211 */ /* 0x000fe400000f0eff */
[C---:B------:R-:W-:Y:S02]  /*0270*/  LEA R10, P0, R11.reuse, R22, 0x1 ;  /* 0x000000160b0a7211 */ /* 0x040fe400078008ff */
[----:B------:R-:W-:Y:S01]  /*0280*/  LEA R15, R16, R13, 0x1 ;  /* 0x0000000d100f7211 */ /* 0x000fe200078e08ff */
[----:B------:R0:W5:Y:S01]  /*0290*/  LDG.E.U16 R20, desc[UR16][R8.64] ;  /* 0x0000001008147981 */ /* 0x000162000c1e1500 */
[----:B------:R-:W-:-:S02]  /*02a0*/  LEA.HI.X.SX32 R11, R11, R24, 0x1, P0 ;  /* 0x000000180b0b7211 */ /* 0x000fc400000f0eff */
[-C--:B--2---:R-:W-:Y:S02]  /*02b0*/  LEA R2, P0, R13, R22.reuse, 0x1 ;  /* 0x000000160d027211 */ /* 0x084fe400078008ff */
[----:B------:R-:W-:Y:S02]  /*02c0*/  LEA R16, R16, R15, 0x1 ;  /* 0x0000000f10107211 */ /* 0x000fe400078e08ff */
[----:B------:R-:W-:Y:S01]  /*02d0*/  LEA R12, P1, R15, R22, 0x1 ;  /* 0x000000160f0c7211 */ /* 0x000fe200078208ff */
[----:B------:R-:W2:Y:S01]  /*02e0*/  LDG.E.U16 R11, desc[UR16][R10.64] ;  /* 0x000000100a0b7981 */ /* 0x000ea2000c1e1500 */
[----:B------:R-:W-:Y:S02]  /*02f0*/  LEA.HI.X.SX32 R3, R13, R24, 0x1, P0 ;  /* 0x000000180d037211 */ /* 0x000fe400000f0eff */
[C---:B----4-:R-:W-:Y:S02]  /*0300*/  LEA R4, P0, R16.reuse, R22, 0x1 ;  /* 0x0000001610047211 */ /* 0x050fe400078008ff */
[-C--:B------:R-:W-:Y:S01]  /*0310*/  LEA.HI.X.SX32 R13, R15, R24.reuse, 0x1, P1 ;  /* 0x000000180f0d7211 */ /* 0x080fe200008f0eff */
[----:B------:R4:W5:Y:S01]  /*0320*/  LDG.E.U16 R2, desc[UR16][R2.64] ;  /* 0x0000001002027981 */ /* 0x000962000c1e1500 */
[----:B------:R-:W-:-:S04]  /*0330*/  LEA.HI.X.SX32 R5, R16, R24, 0x1, P0 ;  /* 0x0000001810057211 */ /* 0x000fc800000f0eff */
[----:B------:R-:W5:Y:S04]  /*0340*/  LDG.E.U16 R13, desc[UR16][R12.64] ;  /* 0x000000100c0d7981 */ /* 0x000f68000c1e1500 */
[----:B------:R-:W5:Y:S01]  /*0350*/  LDG.E.U16 R4, desc[UR16][R4.64] ;  /* 0x0000001004047981 */ /* 0x000f62000c1e1500 */
[----:B-1----:R-:W-:-:S04]  /*0360*/  SHF.R.S32.HI R6, RZ, 0x7, R0 ;  /* 0x00000007ff067819 */ /* 0x002fc80000011400 */
[----:B------:R-:W-:Y:S02]  /*0370*/  SGXT R6, R6, 0x1 ;  /* 0x000000010606781a */ /* 0x000fe40000000200 */
[----:B------:R-:W-:Y:S02]  /*0380*/  SHF.L.U32 R112, R0, 0x1, RZ ;  /* 0x0000000100707819 */ /* 0x000fe400000006ff */
[----:B0-----:R-:W-:Y:S01]  /*0390*/  LOP3.LUT R9, R6, 0x90, RZ, 0xc0, !PT ;  /* 0x0000009006097812 */ /* 0x001fe200078ec0ff */
[----:B------:R-:W-:Y:S01]  /*03a0*/  UMOV UR4, 0x400 ;  /* 0x0000040000047882 */ /* 0x000fe20000000000 */
[----:B----4-:R-:W-:Y:S02]  /*03b0*/  LOP3.LUT R3, R0, 0x40, RZ, 0xc0, !PT ;  /* 0x0000004000037812 */ /* 0x010fe400078ec0ff */
[----:B------:R-:W-:Y:S01]  /*03c0*/  LOP3.LUT R114, R9, 0x7e, R112, 0x78, !PT ;  /* 0x0000007e09727812 */ /* 0x000fe200078e7870 */
[----:B------:R-:W-:Y:S01]  /*03d0*/  ULEA UR12, UR12, UR4, 0x18 ;  /* 0x000000040c0c7291 */ /* 0x000fe2000f8ec03f */
[----:B------:R-:W-:-:S02]  /*03e0*/  ISETP.GE.AND P0, PT, R113, 0x1, PT ;  /* 0x000000017100780c */ /* 0x000fc40003f06270 */
[----:B------:R-:W-:-:S04]  /*03f0*/  LEA R114, R3, R114, 0x5 ;  /* 0x0000007203727211 */ /* 0x000fc800078e28ff */
[C---:B------:R-:W-:Y:S02]  /*0400*/  LOP3.LUT R115, R114.reuse, 0x20, RZ, 0x3c, !PT ;  /* 0x0000002072737812 */ /* 0x040fe400078e3cff */
[C---:B------:R-:W-:Y:S02]  /*0410*/  LOP3.LUT R116, R114.reuse, 0x40, RZ, 0x3c, !PT ;  /* 0x0000004072747812 */ /* 0x040fe400078e3cff */
[----:B------:R-:W-:Y:S02]  /*0420*/  LOP3.LUT R117, R114, 0x60, RZ, 0x3c, !PT ;  /* 0x0000006072757812 */ /* 0x000fe400078e3cff */
[----:B------:R-:W-:Y:S02]  /*0430*/  CS2R R88, SRZ ;  /* 0x0000000000587805 */ /* 0x000fe4000001ff00 */
[----:B------:R-:W-:Y:S02]  /*0440*/  MOV R123, 0xff800000 ;  /* 0xff800000007b7802 */ /* 0x000fe40000000f00 */
[----:B------:R-:W-:-:S02]  /*0450*/  CS2R R90, SRZ ;  /* 0x00000000005a7805 */ /* 0x000fc4000001ff00 */
[----:B------:R-:W-:Y:S02]  /*0460*/  MOV R8, 0x3f800000 ;  /* 0x3f80000000087802 */ /* 0x000fe40000000f00 */
[----:B------:R-:W-:Y:S02]  /*0470*/  CS2R R92, SRZ ;  /* 0x00000000005c7805 */ /* 0x000fe4000001ff00 */
[----:B------:R-:W-:Y:S02]  /*0480*/  MOV R10, 0x3f800000 ;  /* 0x3f800000000a7802 */ /* 0x000fe40000000f00 */
[----:B------:R-:W-:Y:S02]  /*0490*/  CS2R R94, SRZ ;  /* 0x00000000005e7805 */ /* 0x000fe4000001ff00 */
[----:B------:R-:W-:Y:S01]  /*04a0*/  MOV R85, 0xff800000 ;  /* 0xff80000000557802 */ /* 0x000fe20000000f00 */
[----:B---3--:R0:W-:Y:S04]  /*04b0*/  STS.U16 [R114+UR12], R17 ;  /* 0x0000001172007988 */ /* 0x0081e8000800040c */
[----:B--2---:R0:W-:Y:S04]  /*04c0*/  STS.U16 [R114+UR12+0x400], R11 ;  /* 0x0004000b72007988 */ /* 0x0041e8000800040c */
[----:B-----5:R0:W-:Y:S04]  /*04d0*/  STS.U16 [R115+UR12+0x100], R18 ;  /* 0x0001001273007988 */ /* 0x0201e8000800040c */
[----:B------:R0:W-:Y:S04]  /*04e0*/  STS.U16 [R115+UR12+0x500], R2 ;  /* 0x0005000273007988 */ /* 0x0001e8000800040c */
[----:B------:R0:W-:Y:S04]  /*04f0*/  STS.U16 [R116+UR12+0x200], R7 ;  /* 0x0002000774007988 */ /* 0x0001e8000800040c */
[----:B------:R0:W-:Y:S04]  /*0500*/  STS.U16 [R116+UR12+0x600], R13 ;  /* 0x0006000d74007988 */ /* 0x0001e8000800040c */
[----:B------:R0:W-:Y:S04]  /*0510*/  STS.U16 [R117+UR12+0x300], R20 ;  /* 0x0003001475007988 */ /* 0x0001e8000800040c */
[----:B------:R0:W-:Y:S01]  /*0520*/  STS.U16 [R117+UR12+0x700], R4 ;  /* 0x0007000475007988 */ /* 0x0001e2000800040c */
[----:B------:R-:W-:Y:S05]  /*0530*/  @!P0 BRA `(.L_x_0) ;  /* 0x0000002400d88947 */ /* 0x000fea0003800000 */
[----:B------:R-:W1:Y:S01]  /*0540*/  LDC.64 R8, c[0x0][0x260] ;  /* 0x00009800ff087b82 */ /* 0x000e620000000a00 */
[--C-:B0-----:R-:W-:Y:S01]  /*0550*/  SHF.R.U32.HI R2, RZ, 0x5, R0.reuse ;  /* 0x00000005ff027819 */ /* 0x101fe20000011600 */
[----:B------:R-:W-:Y:S01]  /*0560*/  ULDC.64 UR8, c[0x0][0x220] ;  /* 0x0000880000087ab9 */ /* 0x000fe20000000a00 */
[----:B------:R-:W-:Y:S01]  /*0570*/  ISETP.NE.U32.AND P0, PT, R3, RZ, PT ;  /* 0x000000ff0300720c */ /* 0x000fe20003f05070 */
[----:B------:R-:W-:Y:S01]  /*0580*/  ULDC UR6, c[0x0][0x258] ;  /* 0x0000960000067ab9 */ /* 0x000fe20000000800 */
[----:B------:R-:W-:Y:S01]  /*0590*/  R2UR UR7, R2 ;  /* 0x00000000020772ca */ /* 0x000fe200000e0000 */
[----:B------:R-:W-:Y:S01]  /*05a0*/  UIADD3 UR4, UR12, 0x1000, URZ ;  /* 0x000010000c047890 */ /* 0x000fe2000fffe03f */
[----:B------:R-:W-:Y:S01]  /*05b0*/  SHF.R.U32.HI R4, RZ, 0x4, R0 ;  /* 0x00000004ff047819 */ /* 0x000fe20000011600 */
[----:B------:R-:W0:Y:S01]  /*05c0*/  LDC.64 R10, c[0x0][0x250] ;  /* 0x00009400ff0a7b82 */ /* 0x000e220000000a00 */
[----:B------:R-:W-:Y:S01]  /*05d0*/  MOV R122, 0xff800000 ;  /* 0xff800000007a7802 */ /* 0x000fe20000000f00 */
[----:B------:R-:W-:Y:S01]  /*05e0*/  USHF.R.U32.HI UR4, URZ, 0x4, UR4 ;  /* 0x000000043f047899 */ /* 0x000fe20008011604 */
[----:B------:R-:W-:-:S02]  /*05f0*/  SGXT.U32 R4, R4, 0x4 ;  /* 0x000000040404781a */ /* 0x000fc40000000000 */
[----:B------:R-:W-:Y:S02]  /*0600*/  CS2R R88, SRZ ;  /* 0x0000000000587805 */ /* 0x000fe4000001ff00 */
[----:B------:R-:W-:Y:S01]  /*0610*/  MOV R119, RZ ;  /* 0x000000ff00777202 */ /* 0x000fe20000000f00 */
[----:B------:R-:W-:Y:S01]  /*0620*/  USGXT.U32 UR10, UR4, 0xe ;  /* 0x0000000e040a789a */ /* 0x000fe20008000000 */
[----:B------:R-:W-:Y:S01]  /*0630*/  MOV R121, RZ ;  /* 0x000000ff00797202 */ /* 0x000fe20000000f00 */
[----:B------:R-:W2:Y:S01]  /*0640*/  LDC R30, c[0x0][0x268] ;  /* 0x00009a00ff1e7b82 */ /* 0x000ea20000000800 */
[----:B------:R-:W-:Y:S01]  /*0650*/  UMOV UR4, URZ ;  /* 0x0000003f00047c82 */ /* 0x000fe20008000000 */
[----:B------:R-:W-:Y:S01]  /*0660*/  UIADD3 UR14, UP0, UR10, 0x2, URZ ;  /* 0x000000020a0e7890 */ /* 0x000fe2000ff1e03f */
[----:B------:R-:W-:Y:S02]  /*0670*/  MOV R118, 0xff800000 ;  /* 0xff80000000767802 */ /* 0x000fe40000000f00 */
[----:B------:R-:W-:-:S02]  /*0680*/  CS2R R90, SRZ ;  /* 0x00000000005a7805 */ /* 0x000fc4000001ff00 */
[----:B------:R-:W-:Y:S01]  /*0690*/  CS2R R92, SRZ ;  /* 0x00000000005c7805 */ /* 0x000fe2000001ff00 */
[----:B------:R-:W-:Y:S01]  /*06a0*/  UIADD3.X UR15, UR4, 0x40000040, URZ, UP0, !UPT ;  /* 0x40000040040f7890 */ /* 0x000fe200087fe43f */
[----:B------:R-:W-:Y:S01]  /*06b0*/  CS2R R94, SRZ ;  /* 0x00000000005e7805 */ /* 0x000fe2000001ff00 */
[----:B-1----:R-:W-:Y:S01]  /*06c0*/  IMAD R8, R8, UR5, RZ ;  /* 0x0000000508087c24 */ /* 0x002fe2000f8e02ff */
[----:B------:R-:W-:Y:S01]  /*06d0*/  ULDC UR13, c[0x0][0x238] ;  /* 0x00008e00000d7ab9 */ /* 0x000fe20000000800 */
[----:B------:R-:W-:Y:S01]  /*06e0*/  IMAD R14, R14, R9, RZ ;  /* 0x000000090e0e7224 */ /* 0x000fe200078e02ff */
[----:B------:R-:W-:Y:S02]  /*06f0*/  UIADD3.64 UR18, UR14, 0x2, URZ ;  /* 0x000000020e127897 */ /* 0x000fe4000fffe03f */
[C---:B------:R-:W-:Y:S01]  /*0700*/  SHF.L.U32 R2, R8.reuse, 0x1, RZ ;  /* 0x0000000108027819 */ /* 0x040fe200000006ff */
[----:B------:R-:W-:Y:S01]  /*0710*/  IMAD.HI R8, R8, 0x2, RZ ;  /* 0x0000000208087827 */ /* 0x000fe200078e02ff */
[----:B------:R-:W-:Y:S01]  /*0720*/  SHF.L.U32 R3, R14, 0x1, RZ ;  /* 0x000000010e037819 */ /* 0x000fe200000006ff */
[----:B------:R-:W-:-:S02]  /*0730*/  UIADD3.64 UR22, UR14, 0x4, URZ ;  /* 0x000000040e167897 */ /* 0x000fc4000fffe03f */
[----:B0-----:R-:W-:Y:S01]  /*0740*/  IMAD R4, R4, R11, RZ ;  /* 0x0000000b04047224 */ /* 0x001fe200078e02ff */
[----:B------:R-:W-:Y:S01]  /*0750*/  IADD3 R26, P1, P2, R3, UR8, R2 ;  /* 0x00000008031a7c10 */ /* 0x000fe2000fa3e002 */
[----:B------:R-:W-:Y:S01]  /*0760*/  IMAD.HI R5, R14, 0x2, RZ ;  /* 0x000000020e057827 */ /* 0x000fe200078e02ff */
[----:B------:R-:W-:Y:S01]  /*0770*/  LOP3.LUT R2, R0, 0xf, RZ, 0xc0, !PT ;  /* 0x0000000f00027812 */ /* 0x000fe200078ec0ff */
[----:B------:R-:W-:Y:S01]  /*0780*/  UIADD3.64 UR26, UR14, 0x7e, URZ ;  /* 0x0000007e0e1a7897 */ /* 0x000fe2000fffe03f */
[----:B------:R-:W-:Y:S01]  /*0790*/  LEA R6, R11, R4, 0x4 ;  /* 0x000000040b067211 */ /* 0x000fe200078e20ff */
[----:B------:R-:W-:Y:S01]  /*07a0*/  IMAD R10, R10, UR5, RZ ;  /* 0x000000050a0a7c24 */ /* 0x000fe2000f8e02ff */
[----:B------:R-:W-:Y:S01]  /*07b0*/  IADD3.X R28, R5, UR9, R8, P1, P2 ;  /* 0x00000009051c7c10 */ /* 0x000fe20008fe4408 */
[----:B------:R-:W-:Y:S01]  /*07c0*/  IMAD R3, R2, UR6, RZ ;  /* 0x0000000602037c24 */ /* 0x000fe2000f8e02ff */
[----:B------:R-:W-:Y:S01]  /*07d0*/  ULDC.64 UR8, c[0x0][0x218] ;  /* 0x0000860000087ab9 */ /* 0x000fe20000000a00 */
[----:B------:R-:W-:Y:S01]  /*07e0*/  LEA R8, R11, R6, 0x4 ;  /* 0x000000060b087211 */ /* 0x000fe200078e20ff */
[----:B--2---:R-:W-:Y:S01]  /*07f0*/  IMAD R7, R111, R30, RZ ;  /* 0x0000001e6f077224 */ /* 0x004fe200078e02ff */
[C---:B------:R-:W-:Y:S01]  /*0800*/  SHF.L.U32 R2, R10.reuse, 0x1, RZ ;  /* 0x000000010a027819 */ /* 0x040fe200000006ff */
[----:B------:R-:W-:Y:S01]  /*0810*/  IMAD.HI R10, R10, 0x2, RZ ;  /* 0x000000020a0a7827 */ /* 0x000fe200078e02ff */
[----:B------:R-:W-:Y:S01]  /*0820*/  SHF.L.U32 R5, R3, 0x1, RZ ;  /* 0x0000000103057819 */ /* 0x000fe200000006ff */
[----:B------:R-:W-:-:S02]  /*0830*/  UIADD3.64 UR30, UR14, 0x80, URZ ;  /* 0x000000800e1e7897 */ /* 0x000fc4000fffe03f */
[----:B------:R-:W-:Y:S01]  /*0840*/  IMAD.HI R3, R3, 0x2, RZ ;  /* 0x0000000203037827 */ /* 0x000fe200078e02ff */
[----:B------:R-:W-:Y:S01]  /*0850*/  IADD3 R99, P1, P2, R5, UR8, R2 ;  /* 0x0000000805637c10 */ /* 0x000fe2000fa3e002 */
[----:B------:R-:W-:Y:S01]  /*0860*/  UIADD3.64 UR34, UR14, 0x82, URZ ;  /* 0x000000820e227897 */ /* 0x000fe2000fffe03f */
[----:B------:R-:W-:Y:S01]  /*0870*/  LEA R2, R11, R8, 0x4 ;  /* 0x000000080b027211 */ /* 0x000fe200078e20ff */
[----:B------:R-:W-:Y:S01]  /*0880*/  UIADD3.64 UR38, UR14, 0x84, URZ ;  /* 0x000000840e267897 */ /* 0x000fe2000fffe03f */
[----:B------:R-:W-:Y:S02]  /*0890*/  LEA R5, R30, R7, 0x1 ;  /* 0x000000071e057211 */ /* 0x000fe400078e08ff */
[----:B------:R-:W-:Y:S02]  /*08a0*/  IADD3.X R27, R3, UR9, R10, P1, P2 ;  /* 0x00000009031b7c10 */ /* 0x000fe40008fe440a */
[----:B------:R-:W-:Y:S02]  /*08b0*/  LEA R12, P1, R4, R99, 0x1 ;  /* 0x00000063040c7211 */ /* 0x000fe400078208ff */
[----:B------:R-:W-:-:S02]  /*08c0*/  LEA R10, R11, R2, 0x4 ;  /* 0x000000020b0a7211 */ /* 0x000fc400078e20ff */
[----:B------:R-:W-:Y:S02]  /*08d0*/  LEA R3, R30, R5, 0x1 ;  /* 0x000000051e037211 */ /* 0x000fe400078e08ff */
[----:B------:R-:W-:Y:S02]  /*08e0*/  LEA.HI.X.SX32 R13, R4, R27, 0x1, P1 ;  /* 0x0000001b040d7211 */ /* 0x000fe400008f0eff */
[----:B------:R-:W-:Y:S02]  /*08f0*/  LEA R24, R11, R10, 0x4 ;  /* 0x0000000a0b187211 */ /* 0x000fe400078e20ff */
[----:B------:R-:W-:Y:S02]  /*0900*/  LEA R16, P1, R8, R99, 0x1 ;  /* 0x0000006308107211 */ /* 0x000fe400078208ff */
[----:B------:R-:W-:Y:S02]  /*0910*/  LEA R25, R30, R3, 0x1 ;  /* 0x000000031e197211 */ /* 0x000fe400078e08ff */
[----:B------:R-:W-:-:S02]  /*0920*/  LEA R18, P3, R2, R99, 0x1 ;  /* 0x0000006302127211 */ /* 0x000fc400078608ff */
[----:B------:R-:W-:Y:S02]  /*0930*/  LEA R14, P2, R6, R99, 0x1 ;  /* 0x00000063060e7211 */ /* 0x000fe400078408ff */
[----:B------:R-:W-:Y:S02]  /*0940*/  LEA R4, R11, R24, 0x4 ;  /* 0x000000180b047211 */ /* 0x000fe400078e20ff */
[----:B------:R-:W-:Y:S02]  /*0950*/  LEA.HI.X.SX32 R17, R8, R27, 0x1, P1 ;  /* 0x0000001b08117211 */ /* 0x000fe400008f0eff */
[----:B------:R-:W-:Y:S02]  /*0960*/  LEA R20, P1, R10, R99, 0x1 ;  /* 0x000000630a147211 */ /* 0x000fe400078208ff */
[----:B------:R-:W-:Y:S02]  /*0970*/  LEA R8, R30, R25, 0x1 ;  /* 0x000000191e087211 */ /* 0x000fe400078e08ff */
[----:B------:R-:W-:-:S02]  /*0980*/  LEA.HI.X.SX32 R19, R2, R27, 0x1, P3 ;  /* 0x0000001b02137211 */ /* 0x000fc400018f0eff */
[----:B------:R-:W-:Y:S02]  /*0990*/  LEA.HI.X.SX32 R15, R6, R27, 0x1, P2 ;  /* 0x0000001b060f7211 */ /* 0x000fe400010f0eff */
[-C--:B------:R-:W-:Y:S02]  /*09a0*/  LEA R96, P3, R4, R99.reuse, 0x1 ;  /* 0x0000006304607211 */ /* 0x080fe400078608ff */
[----:B------:R-:W-:Y:S02]  /*09b0*/  LEA R22, P2, R24, R99, 0x1 ;  /* 0x0000006318167211 */ /* 0x000fe400078408ff */
[----:B------:R-:W-:Y:S02]  /*09c0*/  LEA.HI.X.SX32 R21, R10, R27, 0x1, P1 ;  /* 0x0000001b0a157211 */ /* 0x000fe400008f0eff */
[----:B------:R-:W-:Y:S02]  /*09d0*/  LEA R10, R30, R8, 0x1 ;  /* 0x000000081e0a7211 */ /* 0x000fe400078e08ff */
[----:B------:R-:W-:-:S02]  /*09e0*/  LEA R100, P1, R7, R26, 0x1 ;  /* 0x0000001a07647211 */ /* 0x000fc400078208ff */
[-C--:B------:R-:W-:Y:S02]  /*09f0*/  LEA.HI.X.SX32 R97, R4, R27.reuse, 0x1, P3 ;  /* 0x0000001b04617211 */ /* 0x080fe400018f0eff */
[----:B------:R-:W-:Y:S02]  /*0a00*/  LEA R2, R11, R4, 0x4 ;  /* 0x000000040b027211 */ /* 0x000fe400078e20ff */
[----:B------:R-:W-:Y:S02]  /*0a10*/  LEA.HI.X.SX32 R23, R24, R27, 0x1, P2 ;  /* 0x0000001b18177211 */ /* 0x000fe400010f0eff */
[----:B------:R-:W-:Y:S02]  /*0a20*/  LEA R104, P3, R3, R26, 0x1 ;  /* 0x0000001a03687211 */ /* 0x000fe400078608ff */
[----:B------:R-:W-:Y:S02]  /*0a30*/  LEA R24, R30, R10, 0x1 ;  /* 0x0000000a1e187211 */ /* 0x000fe400078e08ff */
[----:B------:R-:W-:-:S02]  /*0a40*/  LEA.HI.X.SX32 R101, R7, R28, 0x1, P1 ;  /* 0x0000001c07657211 */ /* 0x000fc400008f0eff */
[-C--:B------:R-:W-:Y:S02]  /*0a50*/  LEA R102, P2, R5, R26.reuse, 0x1 ;  /* 0x0000001a05667211 */ /* 0x080fe400078408ff */
[----:B------:R-:W-:Y:S02]  /*0a60*/  LEA R106, P1, R25, R26, 0x1 ;  /* 0x0000001a196a7211 */ /* 0x000fe400078208ff */
[----:B------:R-:W-:Y:S02]  /*0a70*/  LEA R98, P4, R2, R99, 0x1 ;  /* 0x0000006302627211 */ /* 0x000fe400078808ff */
[----:B------:R-:W-:Y:S02]  /*0a80*/  LEA.HI.X.SX32 R105, R3, R28, 0x1, P3 ;  /* 0x0000001c03697211 */ /* 0x000fe400018f0eff */
[----:B------:R-:W-:Y:S02]  /*0a90*/  LEA R3, R30, R24, 0x1 ;  /* 0x000000181e037211 */ /* 0x000fe400078e08ff */
[----:B------:R-:W-:-:S02]  /*0aa0*/  LEA.HI.X.SX32 R103, R5, R28, 0x1, P2 ;  /* 0x0000001c05677211 */ /* 0x000fc400010f0eff */
[----:B------:R-:W-:Y:S02]  /*0ab0*/  LEA.HI.X.SX32 R107, R25, R28, 0x1, P1 ;  /* 0x0000001c196b7211 */ /* 0x000fe400008f0eff */
[----:B------:R-:W-:Y:S02]  /*0ac0*/  LEA.HI.X.SX32 R99, R2, R27, 0x1, P4 ;  /* 0x0000001b02637211 */ /* 0x000fe400020f0eff */
[-C--:B------:R-:W-:Y:S02]  /*0ad0*/  LEA R108, P1, R8, R26.reuse, 0x1 ;  /* 0x0000001a086c7211 */ /* 0x080fe400078208ff */
[-C--:B------:R-:W-:Y:S02]  /*0ae0*/  LEA R6, P2, R10, R26.reuse, 0x1 ;  /* 0x0000001a0a067211 */ /* 0x080fe400078408ff */
[-C--:B------:R-:W-:Y:S02]  /*0af0*/  LEA R4, P3, R24, R26.reuse, 0x1 ;  /* 0x0000001a18047211 */ /* 0x080fe400078608ff */
[----:B------:R-:W-:-:S02]  /*0b00*/  LEA R2, P4, R3, R26, 0x1 ;  /* 0x0000001a03027211 */ /* 0x000fc400078808ff */
[----:B------:R-:W-:Y:S02]  /*0b10*/  SEL R25, RZ, 0x90, !P0 ;  /* 0x00000090ff197807 */ /* 0x000fe40004000000 */
[-C--:B------:R-:W-:Y:S02]  /*0b20*/  LEA.HI.X.SX32 R109, R8, R28.reuse, 0x1, P1 ;  /* 0x0000001c086d7211 */ /* 0x080fe400008f0eff */
[-C--:B------:R-:W-:Y:S02]  /*0b30*/  LEA.HI.X.SX32 R7, R10, R28.reuse, 0x1, P2 ;  /* 0x0000001c0a077211 */ /* 0x080fe400010f0eff */
[-C--:B------:R-:W-:Y:S02]  /*0b40*/  LEA.HI.X.SX32 R5, R24, R28.reuse, 0x1, P3 ;  /* 0x0000001c18057211 */ /* 0x080fe400018f0eff */
[----:B------:R-:W-:Y:S02]  /*0b50*/  LEA.HI.X.SX32 R3, R3, R28, 0x1, P4 ;  /* 0x0000001c03037211 */ /* 0x000fe400020f0eff */
[----:B------:R-:W-:-:S02]  /*0b60*/  MOV R8, 0x3f800000 ;  /* 0x3f80000000087802 */ /* 0x000fc40000000f00 */
[----:B------:R-:W-:Y:S02]  /*0b70*/  MOV R10, 0x3f800000 ;  /* 0x3f800000000a7802 */ /* 0x000fe40000000f00 */
[----:B------:R-:W-:-:S07]  /*0b80*/  LOP3.LUT R120, R25, 0x17e, R112, 0x78, !PT ;  /* 0x0000017e19787812 */ /* 0x000fce00078e7870 */
.L_x_1:
[----:B------:R-:W-:-:S04]  /*0b90*/  IMAD.WIDE R24, R119, 0x2, R12 ;  /* 0x0000000277187825 */ /* 0x000fc800078e020c */
[C---:B------:R-:W-:Y:S02]  /*0ba0*/  IMAD.WIDE R26, R119.reuse, 0x2, R14 ;  /* 0x00000002771a7825 */ /* 0x040fe400078e020e */
[----:B------:R-:W2:Y:S02]  /*0bb0*/  LDG.E.U16 R25, desc[UR16][R24.64] ;  /* 0x0000001018197981 */ /* 0x000ea4000c1e1500 */
[C---:B------:R-:W-:Y:S02]  /*0bc0*/  IMAD.WIDE R28, R119.reuse, 0x2, R16 ;  /* 0x00000002771c7825 */ /* 0x040fe400078e0210 */
[----:B------:R-:W3:Y:S02]  /*0bd0*/  LDG.E.U16 R27, desc[UR16][R26.64] ;  /* 0x000000101a1b7981 */ /* 0x000ee4000c1e1500 */
[C---:B------:R-:W-:Y:S02]  /*0be0*/  IMAD.WIDE R30, R119.reuse, 0x2, R18 ;  /* 0x00000002771e7825 */ /* 0x040fe400078e0212 */
[----:B------:R-:W4:Y:S02]  /*0bf0*/  LDG.E.U16 R29, desc[UR16][R28.64] ;  /* 0x000000101c1d7981 */ /* 0x000f24000c1e1500 */
[----:B------:R-:W-:-:S02]  /*0c00*/  IMAD.WIDE R32, R119, 0x2, R20 ;  /* 0x0000000277207825 */ /* 0x000fc400078e0214 */
[----:B------:R-:W5:Y:S02]  /*0c10*/  LDG.E.U16 R123, desc[UR16][R30.64] ;  /* 0x000000101e7b7981 */ /* 0x000f64000c1e1500 */
[C---:B------:R-:W-:Y:S02]  /*0c20*/  IMAD.WIDE R34, R119.reuse, 0x2, R22 ;  /* 0x0000000277227825 */ /* 0x040fe400078e0216 */
[----:B------:R-:W5:Y:S02]  /*0c30*/  LDG.E.U16 R125, desc[UR16][R32.64] ;  /* 0x00000010207d7981 */ /* 0x000f64000c1e1500 */
[C---:B------:R-:W-:Y:S02]  /*0c40*/  IMAD.WIDE R36, R119.reuse, 0x2, R96 ;  /* 0x0000000277247825 */ /* 0x040fe400078e0260 */
[----:B------:R-:W5:Y:S02]  /*0c50*/  LDG.E.U16 R127, desc[UR16][R34.64] ;  /* 0x00000010227f7981 */ /* 0x000f64000c1e1500 */
[----:B------:R-:W-:-:S02]  /*0c60*/  IMAD.WIDE R38, R119, 0x2, R98 ;  /* 0x0000000277267825 */ /* 0x000fc400078e0262 */
[----:B------:R-:W5:Y:S04]  /*0c70*/  LDG.E.U16 R129, desc[UR16][R36.64] ;  /* 0x0000001024817981 */ /* 0x000f68000c1e1500 */
[----:B------:R-:W5:Y:S01]  /*0c80*/  LDG.E.U16 R131, desc[UR16][R38.64] ;  /* 0x0000001026837981 */ /* 0x000f62000c1e1500 */
[----:B------:R-:W-:Y:S01]  /*0c90*/  BAR.SYNC.DEFER_BLOCKING 0x0 ;  /* 0x0000000000007b1d */ /* 0x000fe20000010000 */
[----:B------:R-:W-:-:S04]  /*0ca0*/  USHF.L.U32 UR6, UR7, 0x5, URZ ;  /* 0x0000000507067899 */ /* 0x000fc8000800063f */
[----:B------:R-:W-:-:S04]  /*0cb0*/  ULOP3.LUT UR6, UR6, 0x80, URZ, 0xc0, !UPT ;  /* 0x0000008006067892 */ /* 0x000fc8000f8ec03f */
[----:B------:R-:W-:-:S04]  /*0cc0*/  ULEA.HI UR6, UR12, UR6, URZ, 0x1c ;  /* 0x000000060c067291 */ /* 0x000fc8000f8fe03f */
[----:B------:R-:W-:Y:S01]  /*0cd0*/  ULOP3.LUT UR8, UR6, 0x3fff, URZ, 0xc0, !UPT ;  /* 0x00003fff06087892 */ /* 0x000fe2000f8ec03f */
[----:B------:R-:W-:Y:S01]  /*0ce0*/  UMOV UR11, 0xc0000010 ;  /* 0xc0000010000b7882 */ /* 0x000fe20000000000 */
[----:B------:R-:W-:Y:S01]  /*0cf0*/  UMOV UR9, 0x40000040 ;  /* 0x4000004000097882 */ /* 0x000fe20000000000 */
[----:B--2---:R-:W-:Y:S04]  /*0d00*/  STS.U16 [R120+UR12+0x1000], R25 ;  /* 0x0010001978007988 */ /* 0x004fe8000800040c */
[----:B---3--:R-:W-:Y:S04]  /*0d10*/  STS.U16 [R120+UR12+0x1200], R27 ;  /* 0x0012001b78007988 */ /* 0x008fe8000800040c */
[----:B----4-:R0:W-:Y:S04]  /*0d20*/  STS.U16 [R120+UR12+0x1400], R29 ;  /* 0x0014001d78007988 */ /* 0x0101e8000800040c */
[----:B-----5:R1:W-:Y:S04]  /*0d30*/  STS.U16 [R120+UR12+0x1600], R123 ;  /* 0x0016007b78007988 */ /* 0x0203e8000800040c */
[----:B------:R2:W-:Y:S04]  /*0d40*/  STS.U16 [R120+UR12+0x1800], R125 ;  /* 0x0018007d78007988 */ /* 0x0005e8000800040c */
[----:B------:R3:W-:Y:S04]  /*0d50*/  STS.U16 [R120+UR12+0x1a00], R127 ;  /* 0x001a007f78007988 */ /* 0x0007e8000800040c */
[----:B------:R-:W-:Y:S04]  /*0d60*/  STS.U16 [R120+UR12+0x1c00], R129 ;  /* 0x001c008178007988 */ /* 0x000fe8000800040c */
[----:B------:R-:W-:Y:S01]  /*0d70*/  STS.U16 [R120+UR12+0x1e00], R131 ;  /* 0x001e008378007988 */ /* 0x000fe2000800040c */
[----:B------:R4:W-:Y:S06]  /*0d80*/  MEMBAR.ALL.CTA ;  /* 0x0000000000007992 */ /* 0x0009ec0000008000 */
[----:B----4-:R-:W4:Y:S02]  /*0d90*/  FENCE.VIEW.ASYNC.S ;  /* 0x00000000000073c6 */ /* 0x010f240000000000 */
[----:B----4-:R-:W-:Y:S06]  /*0da0*/  BAR.SYNC.DEFER_BLOCKING 0x0 ;  /* 0x0000000000007b1d */ /* 0x010fec0000010000 */
[----:B0-----:R-:W-:-:S06]  /*0db0*/  WARPGROUP.ARRIVE ;  /* 0x00000000000079c5 */ /* 0x001fcc0000000000 */
[----:B------:R-:W-:Y:S03]  /*0dc0*/  HGMMA.64x128x16.F32 R24, gdesc[UR8].tnspA, RZ, !UPT, gsb0 ;  /* 0x21e00000081879f0 */ /* 0x000fe6000c0008ff */
[----:B------:R-:W-:Y:S02]  /*0dd0*/  WARPGROUP.DEPBAR.LE gsb0, 0x0 ;  /* 0x00008000000079c5 */ /* 0x000fe40000010000 */
[----:B-1----:R-:W-:Y:S01]  /*0de0*/  FMUL R123, R24, UR13 ;  /* 0x0000000d187b7c20 */ /* 0x002fe20008400000 */
[----:B------:R-:W-:Y:S01]  /*0df0*/  FMUL R124, R25, UR13 ;  /* 0x0000000d197c7c20 */ /* 0x000fe20008400000 */
[----:B--2---:R-:W-:-:S04]  /*0e00*/  FMUL R125, R28, UR13 ;  /* 0x0000000d1c7d7c20 */ /* 0x004fc80008400000 */
[----:B------:R-:W-:Y:S01]  /*0e10*/  FMNMX R124, R123, R124, !PT ;  /* 0x0000007c7b7c7209 */ /* 0x000fe20007800000 */
[----:B------:R-:W-:-:S03]  /*0e20*/  FMUL R123, R29, UR13 ;  /* 0x0000000d1d7b7c20 */ /* 0x000fc60008400000 */
        /* <DEDUP_REMOVED lines=56> */
[----:B------:R-:W-:-:S04]  /*11b0*/  FMNMX R124, R124, R125, !PT ;  /* 0x0000007d7c7c7209 */ /* 0x000fc80007800000 */
[----:B---3--:R-:W-:-:S05]  /*11c0*/  FMNMX R127, R123, R124, !PT ;  /* 0x0000007c7b7f7209 */ /* 0x008fca0007800000 */
[----:B------:R-:W0:Y:S02]  /*11d0*/  SHFL.BFLY PT, R124, R127, 0x2, 0x1f ;  /* 0x0c401f007f7c7f89 */ /* 0x000e2400000e0000 */
[----:B0-----:R-:W-:-:S05]  /*11e0*/  FMNMX R128, R127, R124, !PT ;  /* 0x0000007c7f807209 */ /* 0x001fca0007800000 */
[----:B------:R-:W0:Y:S01]  /*11f0*/  SHFL.BFLY PT, R123, R128, 0x1, 0x1f ;  /* 0x0c201f00807b7f89 */ /* 0x000e2200000e0000 */
[----:B------:R-:W-:Y:S01]  /*1200*/  FMUL R124, R26, UR13 ;  /* 0x0000000d1a7c7c20 */ /* 0x000fe20008400000 */
[----:B------:R-:W-:Y:S01]  /*1210*/  FMUL R125, R27, UR13 ;  /* 0x0000000d1b7d7c20 */ /* 0x000fe20008400000 */
[----:B------:R-:W-:-:S04]  /*1220*/  FMUL R126, R30, UR13 ;  /* 0x0000000d1e7e7c20 */ /* 0x000fc80008400000 */
[----:B------:R-:W-:Y:S01]  /*1230*/  FMNMX R125, R124, R125, !PT ;  /* 0x0000007d7c7d7209 */ /* 0x000fe20007800000 */
[----:B------:R-:W-:-:S03]  /*1240*/  FMUL R124, R31, UR13 ;  /* 0x0000000d1f7c7c20 */ /* 0x000fc60008400000 */
[----:B------:R-:W-:Y:S02]  /*1250*/  FMNMX R125, R126, R125, !PT ;  /* 0x0000007d7e7d7209 */ /* 0x000fe40007800000 */
[----:B0-----:R-:W-:-:S04]  /*1260*/  FMNMX R123, R128, R123, !PT ;  /* 0x0000007b807b7209 */ /* 0x001fc80007800000 */
[----:B------:R-:W-:Y:S02]  /*1270*/  FMNMX R123, R123, R122, !PT ;  /* 0x0000007a7b7b7209 */ /* 0x000fe40007800000 */
[----:B------:R-:W-:-:S03]  /*1280*/  FMNMX R127, R124, R125, !PT ;  /* 0x0000007d7c7f7209 */ /* 0x000fc60007800000 */
[--C-:B------:R-:W-:Y:S01]  /*1290*/  FFMA R129, R24, UR13, -R123.reuse ;  /* 0x0000000d18817c23 */ /* 0x100fe2000800087b */
[----:B------:R-:W-:Y:S01]  /*12a0*/  FMUL R24, R34, UR13 ;  /* 0x0000000d22187c20 */ /* 0x000fe20008400000 */
[----:B------:R-:W-:Y:S01]  /*12b0*/  FMUL R125, R35, UR13 ;  /* 0x0000000d237d7c20 */ /* 0x000fe20008400000 */
[----:B------:R-:W-:-:S03]  /*12c0*/  FFMA R25, R25, UR13, -R123 ;  /* 0x0000000d19197c23 */ /* 0x000fc6000800087b */
[----:B------:R-:W-:Y:S01]  /*12d0*/  FMNMX R126, R24, R127, !PT ;  /* 0x0000007f187e7209 */ /* 0x000fe20007800000 */
[----:B------:R-:W-:Y:S01]  /*12e0*/  FMUL R24, R38, UR13 ;  /* 0x0000000d26187c20 */ /* 0x000fe20008400000 */
[----:B------:R-:W-:Y:S02]  /*12f0*/  FMUL R130, R25, 1.4426950216293334961 ;  /* 0x3fb8aa3b19827820 */ /* 0x000fe40000400000 */
[----:B------:R-:W-:Y:S01]  /*1300*/  FMNMX R25, R125, R126, !PT ;  /* 0x0000007e7d197209 */ /* 0x000fe20007800000 */
[----:B------:R-:W-:-:S03]  /*1310*/  FMUL R129, R129, 1.4426950216293334961 ;  /* 0x3fb8aa3b81817820 */ /* 0x000fc60000400000 */
[----:B------:R-:W-:Y:S01]  /*1320*/  FMNMX R25, R24, R25, !PT ;  /* 0x0000001918197209 */ /* 0x000fe20007800000 */
[----:B------:R-:W-:Y:S01]  /*1330*/  FMUL R24, R39, UR13 ;  /* 0x0000000d27187c20 */ /* 0x000fe20008400000 */
[--C-:B------:R-:W-:Y:S01]  /*1340*/  FFMA R28, R28, UR13, -R123.reuse ;  /* 0x0000000d1c1c7c23 */ /* 0x100fe2000800087b */
[----:B------:R0:W-:Y:S01]  /*1350*/  MUFU.EX2 R124, R129 ;  /* 0x00000081007c7308 */ /* 0x0001e20000000800 */
[----:B------:R-:W-:Y:S01]  /*1360*/  FMUL R128, R42, UR13 ;  /* 0x0000000d2a807c20 */ /* 0x000fe20008400000 */
[----:B------:R-:W-:Y:S01]  /*1370*/  FFMA R127, R29, UR13, -R123 ;  /* 0x0000000d1d7f7c23 */ /* 0x000fe2000800087b */
[----:B------:R-:W-:Y:S01]  /*1380*/  FMUL R126, R28, 1.4426950216293334961 ;  /* 0x3fb8aa3b1c7e7820 */ /* 0x000fe20000400000 */
[----:B------:R-:W-:Y:S01]  /*1390*/  IMAD.WIDE R28, R121, 0x2, R100 ;  /* 0x00000002791c7825 */ /* 0x000fe200078e0264 */
[----:B0-----:R-:W-:-:S03]  /*13a0*/  FMNMX R129, R24, R25, !PT ;  /* 0x0000001918817209 */ /* 0x001fc60007800000 */
[--C-:B------:R-:W-:Y:S01]  /*13b0*/  FFMA R133, R33, UR13, -R123.reuse ;  /* 0x0000000d21857c23 */ /* 0x100fe2000800087b */
[----:B------:R-:W-:Y:S01]  /*13c0*/  FFMA R32, R32, UR13, -R123 ;  /* 0x0000000d20207c23 */ /* 0x000fe2000800087b */
[----:B------:R0:W2:Y:S01]  /*13d0*/  LDG.E.U16 R25, desc[UR16][R28.64] ;  /* 0x000000101c197981 */ /* 0x0000a2000c1e1500 */
[----:B------:R-:W-:Y:S01]  /*13e0*/  FMNMX R132, R128, R129, !PT ;  /* 0x0000008180847209 */ /* 0x000fe20007800000 */
[----:B------:R-:W-:Y:S01]  /*13f0*/  FMUL R129, R43, UR13 ;  /* 0x0000000d2b817c20 */ /* 0x000fe20008400000 */
[----:B------:R-:W-:Y:S01]  /*1400*/  FMUL R136, R133, 1.4426950216293334961 ;  /* 0x3fb8aa3b85887820 */ /* 0x000fe20000400000 */
[----:B------:R-:W-:Y:S01]  /*1410*/  FMUL R128, R32, 1.4426950216293334961 ;  /* 0x3fb8aa3b20807820 */ /* 0x000fe20000400000 */
[----:B------:R1:W-:Y:S01]  /*1420*/  MUFU.EX2 R125, R130 ;  /* 0x00000082007d7308 */ /* 0x0003e20000000800 */
[----:B------:R-:W-:Y:S01]  /*1430*/  IMAD.WIDE R32, R121, 0x2, R104 ;  /* 0x0000000279207825 */ /* 0x000fe200078e0268 */
[----:B------:R-:W-:-:S03]  /*1440*/  FMNMX R133, R129, R132, !PT ;  /* 0x0000008481857209 */ /* 0x000fc60007800000 */
[----:B0-----:R-:W-:Y:S01]  /*1450*/  FMUL R28, R46, UR13 ;  /* 0x0000000d2e1c7c20 */ /* 0x001fe20008400000 */
[----:B------:R-:W-:Y:S01]  /*1460*/  FMUL R134, R47, UR13 ;  /* 0x0000000d2f867c20 */ /* 0x000fe20008400000 */
[----:B------:R-:W-:Y:S01]  /*1470*/  FFMA R36, R36, UR13, -R123 ;  /* 0x0000000d24247c23 */ /* 0x000fe2000800087b */
[----:B------:R0:W3:Y:S01]  /*1480*/  LDG.E.U16 R29, desc[UR16][R32.64] ;  /* 0x00000010201d7981 */ /* 0x0000e2000c1e1500 */
[----:B-1----:R-:W-:Y:S01]  /*1490*/  IMAD.WIDE R130, R121, 0x2, R102 ;  /* 0x0000000279827825 */ /* 0x002fe200078e0266 */
[----:B------:R-:W-:-:S03]  /*14a0*/  FMNMX R135, R28, R133, !PT ;  /* 0x000000851c877209 */ /* 0x000fc60007800000 */
[----:B------:R-:W-:Y:S01]  /*14b0*/  FMUL R138, R36, 1.4426950216293334961 ;  /* 0x3fb8aa3b248a7820 */ /* 0x000fe20000400000 */
[----:B------:R1:W4:Y:S01]  /*14c0*/  LDG.E.U16 R24, desc[UR16][R130.64] ;  /* 0x0000001082187981 */ /* 0x000322000c1e1500 */
[----:B------:R-:W-:Y:S01]  /*14d0*/  FMNMX R135, R134, R135, !PT ;  /* 0x0000008786877209 */ /* 0x000fe20007800000 */
[----:B0-----:R-:W-:Y:S01]  /*14e0*/  FMUL R32, R50, UR13 ;  /* 0x0000000d32207c20 */ /* 0x001fe20008400000 */
[----:B------:R0:W-:Y:S01]  /*14f0*/  MUFU.EX2 R129, R136 ;  /* 0x0000008800817308 */ /* 0x0001e20000000800 */
[----:B-1----:R-:W-:Y:S01]  /*1500*/  FFMA R131, R37, UR13, -R123 ;  /* 0x0000000d25837c23 */ /* 0x002fe2000800087b */
[----:B------:R-:W-:Y:S02]  /*1510*/  IMAD.WIDE R36, R121, 0x2, R108 ;  /* 0x0000000279247825 */ /* 0x000fe400078e026c */
[----:B------:R-:W-:Y:S02]  /*1520*/  FMNMX R137, R32, R135, !PT ;  /* 0x0000008720897209 */ /* 0x000fe40007800000 */
[----:B0-----:R-:W-:Y:S01]  /*1530*/  FMUL R136, R51, UR13 ;  /* 0x0000000d33887c20 */ /* 0x001fe20008400000 */
[C---:B------:R-:W-:Y:S01]  /*1540*/  IMAD.WIDE R132, R121.reuse, 0x2, R106 ;  /* 0x0000000279847825 */ /* 0x040fe200078e026a */
[----:B------:R0:W5:Y:S03]  /*1550*/  LDG.E.U16 R33, desc[UR16][R36.64] ;  /* 0x0000001024217981 */ /* 0x000166000c1e1500 */
[----:B------:R-:W-:Y:S01]  /*1560*/  FFMA R40, R40, UR13, -R123 ;  /* 0x0000000d28287c23 */ /* 0x000fe2000800087b */
[----:B------:R-:W-:Y:S01]  /*1570*/  FMNMX R137, R136, R137, !PT ;  /* 0x0000008988897209 */ /* 0x000fe20007800000 */
[----:B------:R1:W3:Y:S02]  /*1580*/  LDG.E.U16 R28, desc[UR16][R132.64] ;  /* 0x00000010841c7981 */ /* 0x0002e4000c1e1500 */
[----:B------:R-:W-:Y:S01]  /*1590*/  FMUL R140, R40, 1.4426950216293334961 ;  /* 0x3fb8aa3b288c7820 */ /* 0x000fe20000400000 */
[----:B0-----:R-:W-:Y:S01]  /*15a0*/  FMUL R36, R54, UR13 ;  /* 0x0000000d36247c20 */ /* 0x001fe20008400000 */
[----:B------:R-:W-:-:S04]  /*15b0*/  IMAD.WIDE R134, R121, 0x2, R6 ;  /* 0x0000000279867825 */ /* 0x000fc800078e0206 */
[----:B-1----:R-:W-:Y:S01]  /*15c0*/  FFMA R133, R41, UR13, -R123 ;  /* 0x0000000d29857c23 */ /* 0x002fe2000800087b */
[----:B------:R-:W-:Y:S01]  /*15d0*/  FMNMX R139, R36, R137, !PT ;  /* 0x00000089248b7209 */ /* 0x000fe20007800000 */
[----:B------:R-:W-:-:S04]  /*15e0*/  IMAD.WIDE R40, R121, 0x2, R4 ;  /* 0x0000000279287825 */ /* 0x000fc800078e0204 */
[----:B------:R-:W-:Y:S01]  /*15f0*/  FMUL R36, R55, UR13 ;  /* 0x0000000d37247c20 */ /* 0x000fe20008400000 */
[----:B------:R-:W3:Y:S01]  /*1600*/  LDG.E.U16 R32, desc[UR16][R134.64] ;  /* 0x0000001086207981 */ /* 0x000ee2000c1e1500 */
[----:B------:R-:W-:-:S03]  /*1610*/  IMAD.WIDE R136, R121, 0x2, R2 ;  /* 0x0000000279887825 */ /* 0x000fc600078e0202 */
[----:B------:R0:W3:Y:S01]  /*1620*/  LDG.E.U16 R37, desc[UR16][R40.64] ;  /* 0x0000001028257981 */ /* 0x0000e2000c1e1500 */
[----:B------:R-:W-:-:S03]  /*1630*/  FMNMX R139, R36, R139, !PT ;  /* 0x0000008b248b7209 */ /* 0x000fc60007800000 */
[----:B------:R-:W3:Y:S01]  /*1640*/  LDG.E.U16 R36, desc[UR16][R136.64] ;  /* 0x0000001088247981 */ /* 0x000ee2000c1e1500 */
[--C-:B------:R-:W-:Y:S01]  /*1650*/  FFMA R44, R44, UR13, -R123.reuse ;  /* 0x0000000d2c2c7c23 */ /* 0x100fe2000800087b */
[----:B------:R1:W-:Y:S01]  /*1660*/  MUFU.EX2 R130, R138 ;  /* 0x0000008a00827308 */ /* 0x0003e20000000800 */
[----:B------:R-:W-:Y:S01]  /*1670*/  FFMA R45, R45, UR13, -R123 ;  /* 0x0000000d2d2d7c23 */ /* 0x000fe2000800087b */
[----:B------:R-:W-:Y:S01]  /*1680*/  BAR.SYNC.DEFER_BLOCKING 0x0 ;  /* 0x0000000000007b1d */ /* 0x000fe20000010000 */
[----:B0-----:R-:W-:Y:S01]  /*1690*/  FMUL R40, R59, UR13 ;  /* 0x0000000d3b287c20 */ /* 0x001fe20008400000 */
[----:B-1----:R-:W-:Y:S01]  /*16a0*/  FMUL R138, R44, 1.4426950216293334961 ;  /* 0x3fb8aa3b2c8a7820 */ /* 0x002fe20000400000 */
[----:B------:R-:W-:Y:S01]  /*16b0*/  FMUL R44, R58, UR13 ;  /* 0x0000000d3a2c7c20 */ /* 0x000fe20008400000 */
[----:B------:R-:W-:-:S04]  /*16c0*/  FMUL R41, R62, UR13 ;  /* 0x0000000d3e297c20 */ /* 0x000fc80008400000 */
[----:B------:R-:W-:Y:S01]  /*16d0*/  FMNMX R139, R44, R139, !PT ;  /* 0x0000008b2c8b7209 */ /* 0x000fe20007800000 */
[----:B------:R-:W-:-:S03]  /*16e0*/  FMUL R135, R45, 1.4426950216293334961 ;  /* 0x3fb8aa3b2d877820 */ /* 0x000fc60000400000 */
        /* <DEDUP_REMOVED lines=27> */
[----:B------:R-:W-:-:S05]  /*18a0*/  FMNMX R40, R40, R41, !PT ;  /* 0x0000002928287209 */ /* 0x000fca0007800000 */
[----:B------:R-:W0:Y:S02]  /*18b0*/  SHFL.BFLY PT, R41, R40, 0x2, 0x1f ;  /* 0x0c401f0028297f89 */ /* 0x000e2400000e0000 */
[----:B0-----:R-:W-:-:S05]  /*18c0*/  FMNMX R41, R40, R41, !PT ;  /* 0x0000002928297209 */ /* 0x001fca0007800000 */
[----:B------:R-:W0:Y:S01]  /*18d0*/  SHFL.BFLY PT, R40, R41, 0x1, 0x1f ;  /* 0x0c201f0029287f89 */ /* 0x000e2200000e0000 */
[--C-:B------:R-:W-:Y:S01]  /*18e0*/  FFMA R56, R56, UR13, -R123.reuse ;  /* 0x0000000d38387c23 */ /* 0x100fe2000800087b */
[--C-:B------:R-:W-:Y:S01]  /*18f0*/  FFMA R57, R57, UR13, -R123.reuse ;  /* 0x0000000d39397c23 */ /* 0x100fe2000800087b */
[--C-:B------:R-:W-:Y:S01]  /*1900*/  FFMA R60, R60, UR13, -R123.reuse ;  /* 0x0000000d3c3c7c23 */ /* 0x100fe2000800087b */
[--C-:B------:R-:W-:Y:S01]  /*1910*/  FFMA R61, R61, UR13, -R123.reuse ;  /* 0x0000000d3d3d7c23 */ /* 0x100fe2000800087b */
[--C-:B------:R-:W-:Y:S01]  /*1920*/  FFMA R64, R64, UR13, -R123.reuse ;  /* 0x0000000d40407c23 */ /* 0x100fe2000800087b */
[--C-:B------:R-:W-:Y:S01]  /*1930*/  FFMA R65, R65, UR13, -R123.reuse ;  /* 0x0000000d41417c23 */ /* 0x100fe2000800087b */
[----:B0-----:R-:W-:Y:S01]  /*1940*/  FMNMX R41, R41, R40, !PT ;  /* 0x0000002829297209 */ /* 0x001fe20007800000 */
[----:B------:R-:W-:-:S03]  /*1950*/  FFMA R40, R85, UR13, -R123 ;  /* 0x0000000d55287c23 */ /* 0x000fc6000800087b */
[----:B------:R-:W-:-:S05]  /*1960*/  FMNMX R85, R41, R118, !PT ;  /* 0x0000007629557209 */ /* 0x000fca0007800000 */
[----:B------:R-:W-:Y:S01]  /*1970*/  FFMA R26, R26, UR13, -R85 ;  /* 0x0000000d1a1a7c23 */ /* 0x000fe20008000855 */
[----:B------:R-:W-:-:S03]  /*1980*/  FADD R41, -R123, R122 ;  /* 0x0000007a7b297221 */ /* 0x000fc60000000100 */
[----:B------:R-:W-:Y:S01]  /*1990*/  FMUL R26, R26, 1.4426950216293334961 ;  /* 0x3fb8aa3b1a1a7820 */ /* 0x000fe20000400000 */
[--C-:B------:R-:W-:Y:S01]  /*19a0*/  FFMA R68, R68, UR13, -R123.reuse ;  /* 0x0000000d44447c23 */ /* 0x100fe2000800087b */
[--C-:B------:R-:W-:Y:S01]  /*19b0*/  FFMA R69, R69, UR13, -R123.reuse ;  /* 0x0000000d45457c23 */ /* 0x100fe2000800087b */
[--C-:B------:R-:W-:Y:S01]  /*19c0*/  FFMA R72, R72, UR13, -R123.reuse ;  /* 0x0000000d48487c23 */ /* 0x100fe2000800087b */
[----:B------:R0:W-:Y:S01]  /*19d0*/  MUFU.EX2 R122, R26 ;  /* 0x0000001a007a7308 */ /* 0x0001e20000000800 */
[--C-:B------:R-:W-:Y:S01]  /*19e0*/  FFMA R73, R73, UR13, -R123.reuse ;  /* 0x0000000d49497c23 */ /* 0x100fe2000800087b */
[--C-:B------:R-:W-:Y:S01]  /*19f0*/  FFMA R76, R76, UR13, -R123.reuse ;  /* 0x0000000d4c4c7c23 */ /* 0x100fe2000800087b */
[--C-:B------:R-:W-:Y:S01]  /*1a00*/  FFMA R77, R77, UR13, -R123.reuse ;  /* 0x0000000d4d4d7c23 */ /* 0x100fe2000800087b */
[--C-:B------:R-:W-:Y:S01]  /*1a10*/  FFMA R80, R80, UR13, -R123.reuse ;  /* 0x0000000d50507c23 */ /* 0x100fe2000800087b */
[--C-:B------:R-:W-:Y:S01]  /*1a20*/  FFMA R81, R81, UR13, -R123.reuse ;  /* 0x0000000d51517c23 */ /* 0x100fe2000800087b */
[----:B------:R-:W-:Y:S01]  /*1a30*/  FFMA R84, R84, UR13, -R123 ;  /* 0x0000000d54547c23 */ /* 0x000fe2000800087b */
[--C-:B------:R-:W-:Y:S01]  /*1a40*/  FFMA R58, R58, UR13, -R85.reuse ;  /* 0x0000000d3a3a7c23 */ /* 0x100fe20008000855 */
        /* <DEDUP_REMOVED lines=13> */
[----:B0-----:R-:W-:Y:S01]  /*1b20*/  FADD R26, -R85, R118 ;  /* 0x00000076551a7221 */ /* 0x001fe20000000100 */
[--C-:B------:R-:W-:Y:S01]  /*1b30*/  FFMA R86, R86, UR13, -R85.reuse ;  /* 0x0000000d56567c23 */ /* 0x100fe20008000855 */
[----:B------:R-:W-:Y:S01]  /*1b40*/  FFMA R87, R87, UR13, -R85 ;  /* 0x0000000d57577c23 */ /* 0x000fe20008000855 */
        /* <DEDUP_REMOVED lines=18> */
[----:B------:R-:W-:Y:S01]  /*1c70*/  FFMA R55, R55, UR13, -R85 ;  /* 0x0000000d37377c23 */ /* 0x000fe20008000855 */
[----:B------:R-:W-:Y:S01]  /*1c80*/  FMUL R127, R127, 1.4426950216293334961 ;  /* 0x3fb8aa3b7f7f7820 */ /* 0x000fe20000400000 */
        /* <DEDUP_REMOVED lines=19> */
[----:B--2---:R-:W-:Y:S01]  /*1dc0*/  STS.U16 [R114+UR12+0x1000], R25 ;  /* 0x0010001972007988 */ /* 0x004fe2000800040c */
        /* <DEDUP_REMOVED lines=10> */
[----:B-----5:R-:W-:Y:S04]  /*1e70*/  STS.U16 [R114+UR12+0x1400], R33 ;  /* 0x0014002172007988 */ /* 0x020fe8000800040c */
[----:B----4-:R0:W-:Y:S04]  /*1e80*/  STS.U16 [R115+UR12+0x1100], R24 ;  /* 0x0011001873007988 */ /* 0x0101e8000800040c */
[----:B---3--:R-:W-:Y:S04]  /*1e90*/  STS.U16 [R115+UR12+0x1500], R32 ;  /* 0x0015002073007988 */ /* 0x008fe8000800040c */
[----:B------:R-:W-:Y:S04]  /*1ea0*/  STS.U16 [R116+UR12+0x1200], R29 ;  /* 0x0012001d74007988 */ /* 0x000fe8000800040c */
[----:B------:R-:W-:Y:S04]  /*1eb0*/  STS.U16 [R116+UR12+0x1600], R37 ;  /* 0x0016002574007988 */ /* 0x000fe8000800040c */
[----:B------:R1:W-:Y:S04]  /*1ec0*/  STS.U16 [R117+UR12+0x1300], R28 ;  /* 0x0013001c75007988 */ /* 0x0003e8000800040c */
[----:B------:R2:W-:Y:S01]  /*1ed0*/  STS.U16 [R117+UR12+0x1700], R36 ;  /* 0x0017002475007988 */ /* 0x0005e2000800040c */
[----:B------:R3:W-:Y:S06]  /*1ee0*/  MEMBAR.ALL.CTA ;  /* 0x0000000000007992 */ /* 0x0007ec0000008000 */
[----:B---3--:R-:W3:Y:S01]  /*1ef0*/  FENCE.VIEW.ASYNC.S ;  /* 0x00000000000073c6 */ /* 0x008ee20000000000 */
        /* <DEDUP_REMOVED lines=26> */
[----:B------:R-:W4:Y:S08]  /*20a0*/  MUFU.EX2 R143, R41 ;  /* 0x00000029008f7308 */ /* 0x000f300000000800 */
[----:B------:R-:W5:Y:S08]  /*20b0*/  MUFU.EX2 R161, R26 ;  /* 0x0000001a00a17308 */ /* 0x000f700000000800 */
[----:B------:R-:W-:Y:S08]  /*20c0*/  MUFU.EX2 R132, R140 ;  /* 0x0000008c00847308 */ /* 0x000ff00000000800 */
[----:B------:R-:W-:Y:S08]  /*20d0*/  MUFU.EX2 R134, R138 ;  /* 0x0000008a00867308 */ /* 0x000ff00000000800 */
[----:B------:R-:W-:Y:S08]  /*20e0*/  MUFU.EX2 R126, R126 ;  /* 0x0000007e007e7308 */ /* 0x000ff00000000800 */
[----:B------:R-:W1:Y:S08]  /*20f0*/  MUFU.EX2 R127, R127 ;  /* 0x0000007f007f7308 */ /* 0x000e700000000800 */
[----:B------:R-:W2:Y:S08]  /*2100*/  MUFU.EX2 R128, R128 ;  /* 0x0000008000807308 */ /* 0x000eb00000000800 */
[----:B------:R-:W3:Y:S08]  /*2110*/  MUFU.EX2 R131, R131 ;  /* 0x0000008300837308 */ /* 0x000ef00000000800 */
[----:B------:R-:W3:Y:S08]  /*2120*/  MUFU.EX2 R133, R133 ;  /* 0x0000008500857308 */ /* 0x000ef00000000800 */
[----:B------:R-:W3:Y:S08]  /*2130*/  MUFU.EX2 R135, R135 ;  /* 0x0000008700877308 */ /* 0x000ef00000000800 */
[----:B------:R-:W-:Y:S08]  /*2140*/  MUFU.EX2 R136, R48 ;  /* 0x0000003000887308 */ /* 0x000ff00000000800 */
        /* <DEDUP_REMOVED lines=19> */
[----:B------:R-:W3:Y:S08]  /*2280*/  MUFU.EX2 R145, R27 ;  /* 0x0000001b00917308 */ /* 0x000ef00000000800 */
[----:B------:R3:W-:Y:S08]  /*2290*/  MUFU.EX2 R140, R30 ;  /* 0x0000001e008c7308 */ /* 0x0007f00000000800 */
        /* <DEDUP_REMOVED lines=28> */
[----:B------:R-:W3:Y:S01]  /*2460*/  MUFU.EX2 R87, R87 ;  /* 0x0000005700577308 */ /* 0x000ee20000000800 */
[-C--:B----4-:R-:W-:Y:S01]  /*2470*/  FMUL R88, R88, R143.reuse ;  /* 0x0000008f58587220 */ /* 0x090fe20000400000 */
[-C--:B------:R-:W-:Y:S01]  /*2480*/  FMUL R89, R89, R143.reuse ;  /* 0x0000008f59597220 */ /* 0x080fe20000400000 */
[----:B------:R-:W-:Y:S01]  /*2490*/  FMUL R92, R92, R143 ;  /* 0x0000008f5c5c7220 */ /* 0x000fe20000400000 */
[-C--:B-----5:R-:W-:Y:S01]  /*24a0*/  FMUL R90, R90, R161.reuse ;  /* 0x000000a15a5a7220 */ /* 0x0a0fe20000400000 */
[-C--:B------:R-:W-:Y:S01]  /*24b0*/  FMUL R91, R91, R161.reuse ;  /* 0x000000a15b5b7220 */ /* 0x080fe20000400000 */
[----:B------:R-:W-:Y:S01]  /*24c0*/  FMUL R94, R94, R161 ;  /* 0x000000a15e5e7220 */ /* 0x000fe20000400000 */
[----:B------:R-:W-:Y:S01]  /*24d0*/  FMUL R93, R93, R143 ;  /* 0x0000008f5d5d7220 */ /* 0x000fe20000400000 */
[----:B------:R-:W-:Y:S01]  /*24e0*/  FMUL R95, R95, R161 ;  /* 0x000000a15f5f7220 */ /* 0x000fe20000400000 */
[----:B0-----:R-:W-:-:S02]  /*24f0*/  F2FP.F16.F32.PACK_AB R24, R125, R124 ;  /* 0x0000007c7d18723e */ /* 0x001fc400000000ff */
[----:B-1----:R-:W-:Y:S02]  /*2500*/  F2FP.F16.F32.PACK_AB R26, R127, R126 ;  /* 0x0000007e7f1a723e */ /* 0x002fe400000000ff */
[----:B--2---:R-:W-:Y:S02]  /*2510*/  F2FP.F16.F32.PACK_AB R28, R129, R128 ;  /* 0x00000080811c723e */ /* 0x004fe400000000ff */
[----:B---3--:R-:W-:Y:S02]  /*2520*/  F2FP.F16.F32.PACK_AB R30, R131, R130 ;  /* 0x00000082831e723e */ /* 0x008fe400000000ff */
[----:B------:R-:W-:Y:S02]  /*2530*/  F2FP.F16.F32.PACK_AB R32, R133, R132 ;  /* 0x000000848520723e */ /* 0x000fe400000000ff */
[----:B------:R-:W-:Y:S02]  /*2540*/  F2FP.F16.F32.PACK_AB R34, R135, R134 ;  /* 0x000000868722723e */ /* 0x000fe400000000ff */
[----:B------:R-:W-:-:S02]  /*2550*/  F2FP.F16.F32.PACK_AB R36, R137, R136 ;  /* 0x000000888924723e */ /* 0x000fc400000000ff */
[----:B------:R-:W-:Y:S02]  /*2560*/  F2FP.F16.F32.PACK_AB R38, R139, R138 ;  /* 0x0000008a8b26723e */ /* 0x000fe400000000ff */
[----:B------:R-:W-:Y:S02]  /*2570*/  F2FP.F16.F32.PACK_AB R40, R57, R56 ;  /* 0x000000383928723e */ /* 0x000fe400000000ff */
[----:B------:R-:W-:Y:S02]  /*2580*/  F2FP.F16.F32.PACK_AB R42, R61, R60 ;  /* 0x0000003c3d2a723e */ /* 0x000fe400000000ff */
        /* <DEDUP_REMOVED lines=21> */
[----:B------:R-:W-:Y:S01]  /*26e0*/  F2FP.F16.F32.PACK_AB R55, R87, R86 ;  /* 0x000000565737723e */ /* 0x000fe200000000ff */
[----:B------:R-:W-:Y:S06]  /*26f0*/  BAR.SYNC.DEFER_BLOCKING 0x0 ;  /* 0x0000000000007b1d */ /* 0x000fec0000010000 */
[----:B------:R-:W-:Y:S01]  /*2700*/  UMOV UR11, 0x40000040 ;  /* 0x40000040000b7882 */ /* 0x000fe20000000000 */
[----:B------:R-:W-:-:S06]  /*2710*/  WARPGROUP.ARRIVE ;  /* 0x00000000000079c5 */ /* 0x000fcc0000000000 */
[----:B------:R-:W-:Y:S03]  /*2720*/  HGMMA.64x16x16.F32 R88, R24, gdesc[UR8], R88 ;  /* 0x0020000818587df0 */ /* 0x000fe60008700858 */
[----:B------:R-:W-:Y:S03]  /*2730*/  HGMMA.64x16x16.F32 R88, R28, gdesc[UR12], R88 ;  /* 0x0020000c1c587df0 */ /* 0x000fe60008700858 */
[----:B------:R-:W-:Y:S01]  /*2740*/  HGMMA.64x16x16.F32 R88, R32, gdesc[UR16], R88 ;  /* 0x0020001020587df0 */ /* 0x000fe20008700858 */
[----:B------:R-:W-:Y:S01]  /*2750*/  FADD R125, R124, R125 ;  /* 0x0000007d7c7d7221 */ /* 0x000fe20000000000 */
[----:B------:R-:W-:-:S03]  /*2760*/  FADD R145, R122, R145 ;  /* 0x000000917a917221 */ /* 0x000fc60000000000 */
[----:B------:R-:W-:Y:S01]  /*2770*/  FADD R126, R126, R125 ;  /* 0x0000007d7e7e7221 */ /* 0x000fe20000000000 */
[----:B------:R-:W-:Y:S01]  /*2780*/  FADD R140, R140, R145 ;  /* 0x000000918c8c7221 */ /* 0x000fe20000000000 */
[----:B------:R-:W-:Y:S02]  /*2790*/  HGMMA.64x16x16.F32 R88, R36, gdesc[UR20], R88 ;  /* 0x0020001424587df0 */ /* 0x000fe40008700858 */
[----:B------:R-:W-:Y:S01]  /*27a0*/  FADD R127, R127, R126 ;  /* 0x0000007e7f7f7221 */ /* 0x000fe20000000000 */
[----:B------:R-:W-:-:S03]  /*27b0*/  FADD R147, R147, R140 ;  /* 0x0000008c93937221 */ /* 0x000fc60000000000 */
        /* <DEDUP_REMOVED lines=47> */
[----:B------:R-:W-:Y:S01]  /*2ab0*/  HGMMA.64x16x16.F32 R88, R48, gdesc[UR32], R88 ;  /* 0x0020002030587df0 */ /* 0x000fe20008700858 */
[----:B------:R-:W-:Y:S02]  /*2ac0*/  FADD R78, R78, R75 ;  /* 0x0000004b4e4e7221 */ /* 0x000fe40000000000 */
[----:B------:R-:W-:Y:S02]  /*2ad0*/  FADD R77, R77, R76 ;  /* 0x0000004c4d4d7221 */ /* 0x000fe40000000000 */
[----:B------:R-:W-:Y:S02]  /*2ae0*/  FADD R79, R79, R78 ;  /* 0x0000004e4f4f7221 */ /* 0x000fe40000000000 */
[----:B------:R-:W-:Y:S02]  /*2af0*/  FADD R80, R80, R77 ;  /* 0x0000004d50507221 */ /* 0x000fe40000000000 */
[----:B------:R-:W-:-:S02]  /*2b00*/  FADD R82, R82, R79 ;  /* 0x0000004f52527221 */ /* 0x000fc40000000000 */
[----:B------:R-:W-:Y:S02]  /*2b10*/  FADD R81, R81, R80 ;  /* 0x0000005051517221 */ /* 0x000fe40000000000 */
[----:B------:R-:W-:Y:S02]  /*2b20*/  FADD R83, R83, R82 ;  /* 0x0000005253537221 */ /* 0x000fe40000000000 */
[----:B------:R-:W-:Y:S02]  /*2b30*/  FADD R84, R84, R81 ;  /* 0x0000005154547221 */ /* 0x000fe40000000000 */
[----:B------:R-:W-:Y:S02]  /*2b40*/  FADD R86, R86, R83 ;  /* 0x0000005356567221 */ /* 0x000fe40000000000 */
[----:B------:R-:W-:Y:S02]  /*2b50*/  FADD R84, R141, R84 ;  /* 0x000000548d547221 */ /* 0x000fe40000000000 */
[----:B------:R-:W-:-:S03]  /*2b60*/  FADD R86, R87, R86 ;  /* 0x0000005657567221 */ /* 0x000fc60000000000 */
[----:B------:R-:W0:Y:S04]  /*2b70*/  SHFL.BFLY PT, R57, R84, 0x2, 0x1f ;  /* 0x0c401f0054397f89 */ /* 0x000e2800000e0000 */
[----:B------:R-:W1:Y:S01]  /*2b80*/  SHFL.BFLY PT, R59, R86, 0x2, 0x1f ;  /* 0x0c401f00563b7f89 */ /* 0x000e6200000e0000 */
[----:B------:R-:W-:Y:S01]  /*2b90*/  HGMMA.64x16x16.F32 R88, R52, gdesc[UR36], R88, gsb0 ;  /* 0x0020002434587df0 */ /* 0x000fe20008000858 */
[----:B0-----:R-:W-:Y:S01]  /*2ba0*/  FADD R57, R84, R57 ;  /* 0x0000003954397221 */ /* 0x001fe20000000000 */
[----:B-1----:R-:W-:-:S04]  /*2bb0*/  FADD R59, R86, R59 ;  /* 0x0000003b563b7221 */ /* 0x002fc80000000000 */
[----:B------:R-:W0:Y:S04]  /*2bc0*/  SHFL.BFLY PT, R56, R57, 0x1, 0x1f ;  /* 0x0c201f0039387f89 */ /* 0x000e2800000e0000 */
[----:B------:R-:W1:Y:S01]  /*2bd0*/  SHFL.BFLY PT, R58, R59, 0x1, 0x1f ;  /* 0x0c201f003b3a7f89 */ /* 0x000e6200000e0000 */
[----:B------:R-:W-:-:S06]  /*2be0*/  UIADD3 UR4, UR4, 0x80, URZ ;  /* 0x0000008004047890 */ /* 0x000fcc000fffe03f */
[----:B------:R-:W-:Y:S02]  /*2bf0*/  ISETP.LE.AND P0, PT, R113, UR4, PT ;  /* 0x0000000471007c0c */ /* 0x000fe4000bf03270 */
[----:B------:R-:W-:Y:S02]  /*2c00*/  LEA R119, R11, R119, 0x7 ;  /* 0x000000770b777211 */ /* 0x000fe400078e38ff */
[----:B------:R-:W-:Y:S02]  /*2c10*/  LEA R121, R9, R121, 0x7 ;  /* 0x0000007909797211 */ /* 0x000fe400078e38ff */
[----:B------:R-:W-:Y:S02]  /*2c20*/  MOV R122, R123 ;  /* 0x0000007b007a7202 */ /* 0x000fe40000000f00 */
[----:B------:R-:W-:Y:S01]  /*2c30*/  MOV R118, R85 ;  /* 0x0000005500767202 */ /* 0x000fe20000000f00 */
[----:B0-----:R-:W-:Y:S01]  /*2c40*/  FADD R56, R57, R56 ;  /* 0x0000003839387221 */ /* 0x001fe20000000000 */
[----:B-1----:R-:W-:-:S03]  /*2c50*/  FADD R58, R59, R58 ;  /* 0x0000003a3b3a7221 */ /* 0x002fc60000000000 */
[----:B------:R-:W-:Y:S01]  /*2c60*/  FFMA R8, R143, R8, R56 ;  /* 0x000000088f087223 */ /* 0x000fe20000000038 */
[----:B------:R-:W-:Y:S02]  /*2c70*/  WARPGROUP.DEPBAR.LE gsb0, 0x0 ;  /* 0x00008000000079c5 */ /* 0x000fe40000010000 */
[----:B------:R-:W-:Y:S01]  /*2c80*/  FFMA R10, R161, R10, R58 ;  /* 0x0000000aa10a7223 */ /* 0x000fe2000000003a */
[----:B------:R-:W-:Y:S06]  /*2c90*/  @!P0 BRA `(.L_x_1) ;  /* 0xffffffdc00bc8947 */ /* 0x000fec000383ffff */
.L_x_0:
[----:B0-----:R-:W-:Y:S01]  /*2ca0*/  MOV R18, R10 ;  /* 0x0000000a00127202 */ /* 0x001fe20000000f00 */
[----:B------:R-:W-:Y:S01]  /*2cb0*/  FMUL R2, R95, 0.25 ;  /* 0x3e8000005f027820 */ /* 0x000fe20000400000 */
[----:B------:R-:W-:Y:S01]  /*2cc0*/  FSETP.GT.AND P1, PT, |R8|, 8.50705917302346158658e+37, PT ;  /* 0x7e8000000800780b */ /* 0x000fe20003f24200 */
[----:B------:R-:W-:Y:S01]  /*2cd0*/  FMUL R4, R91, 0.25 ;  /* 0x3e8000005b047820 */ /* 0x000fe20000400000 */
[----:B------:R-:W-:Y:S01]  /*2ce0*/  FSETP.GT.AND P0, PT, |R18|, 8.50705917302346158658e+37, PT ;  /* 0x7e8000001200780b */ /* 0x000fe20003f04200 */
[----:B------:R-:W-:Y:S01]  /*2cf0*/  FMUL R3, R94, 0.25 ;  /* 0x3e8000005e037820 */ /* 0x000fe20000400000 */
[----:B------:R-:W-:Y:S01]  /*2d00*/  FMUL R5, R90, 0.25 ;  /* 0x3e8000005a057820 */ /* 0x000fe20000400000 */
[----:B------:R-:W-:Y:S01]  /*2d10*/  FSETP.GEU.AND P2, PT, R8, 1.175494350822287508e-38, PT ;  /* 0x008000000800780b */ /* 0x000fe20003f4e000 */
[----:B------:R-:W-:Y:S01]  /*2d20*/  BAR.SYNC.DEFER_BLOCKING 0x0 ;  /* 0x0000000000007b1d */ /* 0x000fe20000010000 */
[----:B------:R-:W-:Y:S01]  /*2d30*/  FSEL R10, R2, R95, P0 ;  /* 0x0000005f020a7208 */ /* 0x000fe20000000000 */
[----:B------:R-:W-:Y:S01]  /*2d40*/  FMUL R2, R93, 0.25 ;  /* 0x3e8000005d027820 */ /* 0x000fe20000400000 */
[----:B------:R-:W-:-:S02]  /*2d50*/  FSEL R12, R4, R91, P0 ;  /* 0x0000005b040c7208 */ /* 0x000fc40000000000 */
[----:B------:R-:W-:-:S03]  /*2d60*/  LOP3.LUT R4, R0, 0x7, RZ, 0xc0, !PT ;  /* 0x0000000700047812 */ /* 0x000fc600078ec0ff */
[----:B------:R-:W0:Y:S01]  /*2d70*/  LDC R28, c[0x0][0x278] ;  /* 0x00009e00ff1c7b82 */ /* 0x000e220000000800 */
[----:B------:R-:W-:Y:S01]  /*2d80*/  FSEL R93, R2, R93, P1 ;  /* 0x0000005d025d7208 */ /* 0x000fe20000800000 */
[----:B------:R-:W-:Y:S01]  /*2d90*/  FMUL R2, R89, 0.25 ;  /* 0x3e80000059027820 */ /* 0x000fe20000400000 */
[----:B------:R-:W-:Y:S01]  /*2da0*/  FSEL R94, R3, R94, P0 ;  /* 0x0000005e035e7208 */ /* 0x000fe20000000000 */
[----:B------:R-:W-:Y:S01]  /*2db0*/  FMUL R3, R92, 0.25 ;  /* 0x3e8000005c037820 */ /* 0x000fe20000400000 */
[----:B------:R-:W-:Y:S01]  /*2dc0*/  LEA R7, R4, UR12, 0x4 ;  /* 0x0000000c04077c11 */ /* 0x000fe2000f8e20ff */
[----:B------:R-:W-:Y:S01]  /*2dd0*/  ULDC.64 UR6, c[0x0][0x270] ;  /* 0x00009c0000067ab9 */ /* 0x000fe20000000a00 */
[----:B------:R-:W-:Y:S01]  /*2de0*/  FSEL R89, R2, R89, P1 ;  /* 0x0000005902597208 */ /* 0x000fe20000800000 */
[----:B------:R-:W-:Y:S01]  /*2df0*/  FMUL R2, R8, 8388608 ;  /* 0x4b00000008027820 */ /* 0x000fe20000400000 */
[----:B------:R-:W-:Y:S01]  /*2e00*/  FSEL R90, R5, R90, P0 ;  /* 0x0000005a055a7208 */ /* 0x000fe20000000000 */
[----:B------:R-:W-:Y:S01]  /*2e10*/  FMUL R5, R88, 0.25 ;  /* 0x3e80000058057820 */ /* 0x000fe20000400000 */
[----:B------:R-:W-:Y:S01]  /*2e20*/  SHF.L.U32 R6, R0, 0x2, RZ ;  /* 0x0000000200067819 */ /* 0x000fe200000006ff */
[----:B------:R-:W1:Y:S01]  /*2e30*/  LDC.64 R26, c[0x0][0x228] ;  /* 0x00008a00ff1a7b82 */ /* 0x000e620000000a00 */
[----:B------:R-:W-:Y:S01]  /*2e40*/  FSETP.GEU.AND P5, PT, |R8|, 1.175494350822287508e-38, PT ;  /* 0x008000000800780b */ /* 0x000fe20003fae200 */
[----:B------:R-:W-:Y:S01]  /*2e50*/  UIMAD UR6, UR5, UR6, URZ ;  /* 0x00000006050672a4 */ /* 0x000fe2000f8e023f */
[----:B------:R-:W-:Y:S01]  /*2e60*/  FSEL R30, R2, R8, !P2 ;  /* 0x00000008021e7208 */ /* 0x000fe20005000000 */
[----:B------:R-:W-:Y:S01]  /*2e70*/  @P1 FMUL R8, R8, 0.25 ;  /* 0x3e80000008081820 */ /* 0x000fe20000400000 */
[----:B------:R-:W-:Y:S01]  /*2e80*/  FSEL R11, R3, R92, P1 ;  /* 0x0000005c030b7208 */ /* 0x000fe20000800000 */
[----:B------:R-:W-:Y:S01]  /*2e90*/  IMAD R3, R4, -0x8, R7 ;  /* 0xfffffff804037824 */ /* 0x000fe200078e0207 */
[----:B------:R-:W-:Y:S01]  /*2ea0*/  FSETP.GEU.AND P4, PT, |R18|, 1.175494350822287508e-38, PT ;  /* 0x008000001200780b */ /* 0x000fe20003f8e200 */
[----:B------:R-:W-:Y:S01]  /*2eb0*/  USHF.L.U32 UR4, UR6, 0x1, URZ ;  /* 0x0000000106047899 */ /* 0x000fe2000800063f */
[----:B------:R-:W-:-:S02]  /*2ec0*/  LOP3.LUT R6, R6, 0x1c0, RZ, 0xc0, !PT ;  /* 0x000001c006067812 */ /* 0x000fc400078ec0ff */
[----:B------:R-:W-:Y:S01]  /*2ed0*/  FSEL R13, R5, R88, P1 ;  /* 0x00000058050d7208 */ /* 0x000fe20000800000 */
[----:B------:R-:W-:Y:S01]  /*2ee0*/  FMUL R5, R18, 8388608 ;  /* 0x4b00000012057820 */ /* 0x000fe20000400000 */
[----:B------:R-:W-:Y:S01]  /*2ef0*/  IADD3 R2, R30, -0x3f3504f3, RZ ;  /* 0xc0cafb0d1e027810 */ /* 0x000fe20007ffe0ff */
[----:B------:R-:W-:Y:S01]  /*2f00*/  @!P5 FMUL R8, R8, 16777216 ;  /* 0x4b8000000808d820 */ /* 0x000fe20000400000 */
[----:B------:R-:W-:Y:S01]  /*2f10*/  FSETP.GEU.AND P3, PT, R18, 1.175494350822287508e-38, PT ;  /* 0x008000001200780b */ /* 0x000fe20003f6e000 */
[----:B------:R-:W-:Y:S01]  /*2f20*/  @!P5 FMUL R13, R13, 16777216 ;  /* 0x4b8000000d0dd820 */ /* 0x000fe20000400000 */
[----:B------:R-:W-:Y:S01]  /*2f30*/  IADD3 R9, R6, R3, RZ ;  /* 0x0000000306097210 */ /* 0x000fe20007ffe0ff */
[----:B------:R-:W-:Y:S01]  /*2f40*/  @!P5 FMUL R93, R93, 16777216 ;  /* 0x4b8000005d5dd820 */ /* 0x000fe20000400000 */
[----:B------:R-:W-:Y:S01]  /*2f50*/  LOP3.LUT R6, R0, 0x8, RZ, 0xc0, !PT ;  /* 0x0000000800067812 */ /* 0x000fe200078ec0ff */
[----:B------:R-:W2:Y:S01]  /*2f60*/  MUFU.RCP R8, R8 ;  /* 0x0000000800087308 */ /* 0x000ea20000001000 */
[----:B------:R-:W-:Y:S01]  /*2f70*/  LOP3.LUT R3, R2, 0xff800000, RZ, 0xc0, !PT ;  /* 0xff80000002037812 */ /* 0x000fe200078ec0ff */
[----:B------:R-:W-:Y:S01]  /*2f80*/  @!P4 FMUL R10, R10, 16777216 ;  /* 0x4b8000000a0ac820 */ /* 0x000fe20000400000 */
[----:B------:R-:W-:Y:S01]  /*2f90*/  FSEL R19, R5, R18, !P3 ;  /* 0x0000001205137208 */ /* 0x000fe20005800000 */
[----:B------:R-:W-:Y:S01]  /*2fa0*/  @P0 FMUL R18, R18, 0.25 ;  /* 0x3e80000012120820 */ /* 0x000fe20000400000 */
[----:B------:R-:W-:Y:S01]  /*2fb0*/  LOP3.LUT R4, R0, 0xf0, RZ, 0xc0, !PT ;  /* 0x000000f000047812 */ /* 0x000fe200078ec0ff */
[----:B------:R-:W-:Y:S01]  /*2fc0*/  @!P4 FMUL R94, R94, 16777216 ;  /* 0x4b8000005e5ec820 */ /* 0x000fe20000400000 */
[----:B------:R-:W-:Y:S01]  /*2fd0*/  LEA R7, R6, R7, 0x8 ;  /* 0x0000000706077211 */ /* 0x000fe200078e40ff */
[----:B------:R-:W-:Y:S01]  /*2fe0*/  @!P4 FMUL R18, R18, 16777216 ;  /* 0x4b8000001212c820 */ /* 0x000fe20000400000 */
[-C--:B------:R-:W-:Y:S01]  /*2ff0*/  I2FP.F32.S32 R5, R3.reuse ;  /* 0x0000000300057245 */ /* 0x080fe20000201400 */
[----:B------:R-:W-:Y:S01]  /*3000*/  @!P4 FMUL R12, R12, 16777216 ;  /* 0x4b8000000c0cc820 */ /* 0x000fe20000400000 */
[----:B------:R-:W-:Y:S01]  /*3010*/  IADD3 R3, R30, -R3, RZ ;  /* 0x800000031e037210 */ /* 0x000fe20007ffe0ff */
[----:B------:R-:W-:Y:S01]  /*3020*/  @!P5 FMUL R11, R11, 16777216 ;  /* 0x4b8000000b0bd820 */ /* 0x000fe20000400000 */
[----:B------:R-:W-:Y:S01]  /*3030*/  LEA R15, R4, R7, 0x3 ;  /* 0x00000007040f7211 */ /* 0x000fe200078e18ff */
[----:B------:R-:W-:Y:S01]  /*3040*/  @!P5 FMUL R89, R89, 16777216 ;  /* 0x4b8000005959d820 */ /* 0x000fe20000400000 */
[----:B------:R-:W-:Y:S01]  /*3050*/  IADD3 R4, R19, -0x3f3504f3, RZ ;  /* 0xc0cafb0d13047810 */ /* 0x000fe20007ffe0ff */
[----:B------:R-:W-:Y:S01]  /*3060*/  FADD R3, R3, -1 ;  /* 0xbf80000003037421 */ /* 0x000fe20000000000 */
[----:B------:R-:W-:Y:S01]  /*3070*/  MOV R20, 0x3dc6b27f ;  /* 0x3dc6b27f00147802 */ /* 0x000fe20000000f00 */
[----:B------:R-:W-:Y:S01]  /*3080*/  @!P4 FMUL R90, R90, 16777216 ;  /* 0x4b8000005a5ac820 */ /* 0x000fe20000400000 */
[----:B------:R-:W-:Y:S01]  /*3090*/  LEA.HI R24, R6, R9, RZ, 0x1f ;  /* 0x0000000906187211 */ /* 0x000fe200078ff8ff */
[----:B--2---:R-:W-:Y:S01]  /*30a0*/  FMUL R16, R8, R13 ;  /* 0x0000000d08107220 */ /* 0x004fe20000400000 */
[----:B------:R-:W2:Y:S01]  /*30b0*/  MUFU.RCP R9, R18 ;  /* 0x0000001200097308 */ /* 0x000ea20000001000 */
[----:B------:R-:W-:Y:S01]  /*30c0*/  LOP3.LUT R6, R4, 0xff800000, RZ, 0xc0, !PT ;  /* 0xff80000004067812 */ /* 0x000fe200078ec0ff */
[C---:B------:R-:W-:Y:S01]  /*30d0*/  FFMA.FTZ R4, R3.reuse, R20, -0.16845393180847167969 ;  /* 0xbe2c7f3003047423 */ /* 0x040fe20000010014 */
[----:B------:R-:W-:Y:S01]  /*30e0*/  FSEL R2, RZ, -23, P2 ;  /* 0xc1b80000ff027808 */ /* 0x000fe20001000000 */
[C---:B------:R-:W-:Y:S01]  /*30f0*/  FMUL R93, R8.reuse, R93 ;  /* 0x0000005d085d7220 */ /* 0x040fe20000400000 */
[C---:B------:R-:W-:Y:S01]  /*3100*/  FMUL R11, R8.reuse, R11 ;  /* 0x0000000b080b7220 */ /* 0x040fe20000400000 */
[----:B------:R-:W-:Y:S01]  /*3110*/  FFMA.FTZ R4, R3, R4, 0.1716887056827545166 ;  /* 0x3e2fcf2a03047423 */ /* 0x000fe20000010004 */
[----:B------:R-:W-:Y:S01]  /*3120*/  FMUL R14, R8, R89 ;  /* 0x00000059080e7220 */ /* 0x000fe20000400000 */
[----:B------:R-:W-:Y:S01]  /*3130*/  FFMA.FTZ R2, R5, 1.1920928955078125e-07, R2 ;  /* 0x3400000005027823 */ /* 0x000fe20000010002 */
[----:B------:R-:W-:Y:S01]  /*3140*/  IADD3 R5, R19, -R6, RZ ;  /* 0x8000000613057210 */ /* 0x000fe20007ffe0ff */
[----:B------:R-:W-:Y:S01]  /*3150*/  FFMA.FTZ R4, R3, R4, -0.17900948226451873779 ;  /* 0xbe374e4303047423 */ /* 0x000fe20000010004 */
[----:B------:R-:W-:Y:S01]  /*3160*/  F2FP.F16.F32.PACK_AB R92, R11, R16 ;  /* 0x000000100b5c723e */ /* 0x000fe200000000ff */
[----:B0-----:R-:W-:Y:S01]  /*3170*/  IMAD R111, R111, R28, RZ ;  /* 0x0000001c6f6f7224 */ /* 0x001fe200078e02ff */
[----:B------:R-:W-:Y:S01]  /*3180*/  F2FP.F16.F32.PACK_AB R93, R93, R14 ;  /* 0x0000000e5d5d723e */ /* 0x000fe200000000ff */
[----:B------:R-:W-:Y:S01]  /*3190*/  FADD R7, R5, -1 ;  /* 0xbf80000005077421 */ /* 0x000fe20000000000 */
[----:B------:R-:W-:Y:S01]  /*31a0*/  FFMA.FTZ R4, R3, R4, 0.20512372255325317383 ;  /* 0x3e520bf403047423 */ /* 0x000fe20000010004 */
[C---:B------:R-:W-:Y:S01]  /*31b0*/  LOP3.LUT P0, RZ, R0.reuse, 0x80, RZ, 0xc0, !PT ;  /* 0x0000008000ff7812 */ /* 0x040fe2000780c0ff */
[C---:B--2---:R-:W-:Y:S01]  /*31c0*/  FMUL R10, R9.reuse, R10 ;  /* 0x0000000a090a7220 */ /* 0x044fe20000400000 */
[C---:B------:R-:W-:Y:S01]  /*31d0*/  FMUL R94, R9.reuse, R94 ;  /* 0x0000005e095e7220 */ /* 0x040fe20000400000 */
[C---:B------:R-:W-:Y:S01]  /*31e0*/  FMUL R13, R9.reuse, R12 ;  /* 0x0000000c090d7220 */ /* 0x040fe20000400000 */
[----:B------:R-:W-:Y:S01]  /*31f0*/  FMUL R9, R9, R90 ;  /* 0x0000005a09097220 */ /* 0x000fe20000400000 */
[----:B------:R-:W-:Y:S01]  /*3200*/  FFMA.FTZ R8, R7, R20, -0.16845393180847167969 ;  /* 0xbe2c7f3007087423 */ /* 0x000fe20000010014 */
[----:B------:R-:W-:Y:S01]  /*3210*/  FFMA.FTZ R4, R3, R4, -0.24046532809734344482 ;  /* 0xbe763c8b03047423 */ /* 0x000fe20000010004 */
[----:B------:R-:W-:-:S02]  /*3220*/  SHF.L.U32 R0, R0, 0x4, RZ ;  /* 0x0000000400007819 */ /* 0x000fc400000006ff */
[----:B------:R-:W-:Y:S01]  /*3230*/  FFMA.FTZ R8, R7, R8, 0.1716887056827545166 ;  /* 0x3e2fcf2a07087423 */ /* 0x000fe20000010008 */
[----:B------:R-:W-:Y:S01]  /*3240*/  FFMA.FTZ R4, R3, R4, 0.28857114911079406738 ;  /* 0x3e93bf9903047423 */ /* 0x000fe20000010004 */
[----:B------:R-:W-:Y:S02]  /*3250*/  F2FP.F16.F32.PACK_AB R94, R94, R9 ;  /* 0x000000095e5e723e */ /* 0x000fe400000000ff */
[----:B------:R-:W-:Y:S01]  /*3260*/  F2FP.F16.F32.PACK_AB R95, R10, R13 ;  /* 0x0000000d0a5f723e */ /* 0x000fe200000000ff */
[----:B------:R-:W-:Y:S01]  /*3270*/  FFMA.FTZ R8, R7, R8, -0.17900948226451873779 ;  /* 0xbe374e4307087423 */ /* 0x000fe20000010008 */
[----:B------:R-:W-:Y:S01]  /*3280*/  FFMA.FTZ R4, R3, R4, -0.36067417263984680176 ;  /* 0xbeb8aa4903047423 */ /* 0x000fe20000010004 */
[----:B------:R-:W-:Y:S02]  /*3290*/  ISETP.GE.U32.AND P1, PT, R30, 0x7f800000, PT ;  /* 0x7f8000001e00780c */ /* 0x000fe40003f26070 */
[----:B------:R-:W-:Y:S01]  /*32a0*/  STSM.16.M88.4 [R15], R92 ;  /* 0x0000005c0f007844 */ /* 0x000fe20000000200 */
[----:B------:R-:W-:Y:S01]  /*32b0*/  FFMA.FTZ R8, R7, R8, 0.20512372255325317383 ;  /* 0x3e520bf407087423 */ /* 0x000fe20000010008 */
[----:B------:R-:W-:Y:S01]  /*32c0*/  FFMA.FTZ R4, R3, R4, 0.48089820146560668945 ;  /* 0x3ef6384a03047423 */ /* 0x000fe20000010004 */
[----:B------:R-:W-:-:S02]  /*32d0*/  FSEL R5, RZ, -23, P3 ;  /* 0xc1b80000ff057808 */ /* 0x000fc40001800000 */
[----:B------:R-:W-:Y:S01]  /*32e0*/  FFMA.FTZ R8, R7, R8, -0.24046532809734344482 ;  /* 0xbe763c8b07087423 */ /* 0x000fe20000010008 */
[----:B------:R-:W-:Y:S01]  /*32f0*/  FFMA.FTZ R4, R3, R4, -0.72134751081466674805 ;  /* 0xbf38aa3b03047423 */ /* 0x000fe20000010004 */
[----:B------:R-:W-:Y:S01]  /*3300*/  BAR.SYNC.DEFER_BLOCKING 0x0 ;  /* 0x0000000000007b1d */ /* 0x000fe20000010000 */
[----:B------:R-:W-:Y:S01]  /*3310*/  ISETP.GE.U32.AND P3, PT, R19, 0x7f800000, PT ;  /* 0x7f8000001300780c */ /* 0x000fe20003f66070 */
[----:B------:R-:W-:Y:S01]  /*3320*/  FFMA.FTZ R8, R7, R8, 0.28857114911079406738 ;  /* 0x3e93bf9907087423 */ /* 0x000fe20000010008 */
[----:B------:R-:W-:Y:S01]  /*3330*/  FMUL R4, R3, R4 ;  /* 0x0000000403047220 */ /* 0x000fe20000400000 */
[----:B------:R-:W-:Y:S02]  /*3340*/  I2FP.F32.S32 R6, R6 ;  /* 0x0000000600067245 */ /* 0x000fe40000201400 */
[----:B------:R-:W-:Y:S01]  /*3350*/  FFMA.FTZ R8, R7, R8, -0.36067417263984680176 ;  /* 0xbeb8aa4907087423 */ /* 0x000fe20000010008 */
[----:B------:R-:W-:Y:S01]  /*3360*/  FMUL R4, R3, R4 ;  /* 0x0000000403047220 */ /* 0x000fe20000400000 */
[----:B------:R-:W-:Y:S01]  /*3370*/  FSETP.NEU.AND P2, PT, R30, RZ, PT ;  /* 0x000000ff1e00720b */ /* 0x000fe20003f4d000 */
[----:B------:R-:W-:Y:S01]  /*3380*/  FFMA.FTZ R5, R6, 1.1920928955078125e-07, R5 ;  /* 0x3400000006057823 */ /* 0x000fe20000010005 */
[----:B------:R-:W-:Y:S01]  /*3390*/  FFMA.FTZ R8, R7, R8, 0.48089820146560668945 ;  /* 0x3ef6384a07087423 */ /* 0x000fe20000010008 */
[----:B------:R-:W-:Y:S01]  /*33a0*/  FFMA.FTZ R3, R3, 1.4426950216293334961, R4 ;  /* 0x3fb8aa3b03037823 */ /* 0x000fe20000010004 */
[----:B------:R-:W-:-:S02]  /*33b0*/  LOP3.LUT R4, R0, 0xff0, RZ, 0xc0, !PT ;  /* 0x00000ff000047812 */ /* 0x000fc400078ec0ff */
[C---:B------:R-:W-:Y:S01]  /*33c0*/  FFMA.FTZ R8, R7.reuse, R8, -0.72134751081466674805 ;  /* 0xbf38aa3b07087423 */ /* 0x040fe20000010008 */
[----:B------:R-:W-:Y:S01]  /*33d0*/  FADD R0, R2, R3 ;  /* 0x0000000302007221 */ /* 0x000fe20000000000 */
[----:B------:R-:W-:Y:S01]  /*33e0*/  @P1 MOV R3, 0x7f800000 ;  /* 0x7f80000000031802 */ /* 0x000fe20000000f00 */
[----:B------:R-:W-:Y:S02]  /*33f0*/  IMAD R2, R110, UR7, RZ ;  /* 0x000000076e027c24 */ /* 0x000fe4000f8e02ff */
[C---:B------:R-:W-:Y:S01]  /*3400*/  FMUL R8, R7.reuse, R8 ;  /* 0x0000000807087220 */ /* 0x040fe20000400000 */
[----:B------:R-:W-:Y:S01]  /*3410*/  UIMAD.WIDE UR6, UR6, 0x2, URZ ;  /* 0x00000002060678a5 */ /* 0x000fe2000f8e023f */
[----:B------:R-:W-:Y:S01]  /*3420*/  LOP3.LUT R112, R112, 0x1f8, RZ, 0xc0, !PT ;  /* 0x000001f870707812 */ /* 0x000fe200078ec0ff */
[----:B------:R-:W-:Y:S01]  /*3430*/  @P1 FFMA.FTZ R0, R30, R3, +INF ;  /* 0x7f8000001e001423 */ /* 0x000fe20000010003 */
[----:B------:R-:W-:Y:S01]  /*3440*/  FMUL R8, R7, R8 ;  /* 0x0000000807087220 */ /* 0x000fe20000400000 */
[C---:B------:R-:W-:Y:S01]  /*3450*/  SHF.L.U32 R3, R2.reuse, 0x1, RZ ;  /* 0x0000000102037819 */ /* 0x040fe200000006ff */
[----:B------:R0:W2:Y:S01]  /*3460*/  LDS.128 R20, [R4+UR12] ;  /* 0x0000000c04147984 */ /* 0x0000a20008000c00 */
[----:B------:R-:W-:-:S04]  /*3470*/  IMAD.HI R2, R2, 0x2, RZ ;  /* 0x0000000202027827 */ /* 0x000fc800078e02ff */
[----:B------:R-:W-:Y:S01]  /*3480*/  FFMA.FTZ R8, R7, 1.4426950216293334961, R8 ;  /* 0x3fb8aa3b07087823 */ /* 0x000fe20000010008 */
[C---:B------:R-:W-:Y:S02]  /*3490*/  LEA R7, R28.reuse, R111, 0x1 ;  /* 0x0000006f1c077211 */ /* 0x040fe400078e08ff */
[----:B-1----:R-:W-:Y:S01]  /*34a0*/  IADD3 R16, P4, P5, R3, UR4, R26 ;  /* 0x0000000403107c10 */ /* 0x002fe2000fd9e01a */
[----:B------:R-:W-:Y:S01]  /*34b0*/  FADD R18, R5, R8 ;  /* 0x0000000805127221 */ /* 0x000fe20000000000 */
[C---:B------:R-:W-:Y:S01]  /*34c0*/  LEA R9, R28.reuse, R7, 0x1 ;  /* 0x000000071c097211 */ /* 0x040fe200078e08ff */
[----:B------:R-:W-:Y:S01]  /*34d0*/  ULDC UR4, c[0x0][0x27c] ;  /* 0x00009f0000047ab9 */ /* 0x000fe20000000800 */
[----:B0-----:R-:W-:Y:S01]  /*34e0*/  @P3 MOV R4, 0x7f800000 ;  /* 0x7f80000000043802 */ /* 0x001fe20000000f00 */
[----:B------:R-:W-:Y:S01]  /*34f0*/  UIMAD UR5, UR5, UR4, URZ ;  /* 0x00000004050572a4 */ /* 0x000fe2000f8e023f */
[----:B------:R-:W-:Y:S02]  /*3500*/  LEA R11, R28, R9, 0x1 ;  /* 0x000000091c0b7211 */ /* 0x000fe400078e08ff */
[----:B------:R-:W-:Y:S01]  /*3510*/  IADD3.X R26, R2, UR7, R27, P4, P5 ;  /* 0x00000007021a7c10 */ /* 0x000fe2000a7ea41b */
[----:B------:R-:W-:Y:S01]  /*3520*/  @P3 FFMA.FTZ R18, R19, R4, +INF ;  /* 0x7f80000013123423 */ /* 0x000fe20000010004 */
[C---:B------:R-:W-:Y:S01]  /*3530*/  LEA R13, R28.reuse, R11, 0x1 ;  /* 0x0000000b1c0d7211 */ /* 0x040fe200078e08ff */
[----:B------:R-:W-:Y:S01]  /*3540*/  USHF.L.U32 UR6, UR5, 0x2, URZ ;  /* 0x0000000205067899 */ /* 0x000fe2000800063f */
[----:B------:R-:W-:Y:S01]  /*3550*/  LEA R2, P5, R111, R16, 0x1 ;  /* 0x000000106f027211 */ /* 0x000fe200078a08ff */
[----:B------:R-:W-:Y:S01]  /*3560*/  UIMAD.WIDE UR4, UR5, 0x4, URZ ;  /* 0x00000004050478a5 */ /* 0x000fe2000f8e023f */
[----:B------:R-:W-:-:S02]  /*3570*/  LEA R15, R28, R13, 0x1 ;  /* 0x0000000d1c0f7211 */ /* 0x000fc400078e08ff */
[-C--:B------:R-:W-:Y:S02]  /*3580*/  LEA R4, P6, R7, R16.reuse, 0x1 ;  /* 0x0000001007047211 */ /* 0x080fe400078c08ff */
[C---:B------:R-:W-:Y:S02]  /*3590*/  LEA R17, R28.reuse, R15, 0x1 ;  /* 0x0000000f1c117211 */ /* 0x040fe400078e08ff */
[-C--:B------:R-:W-:Y:S02]  /*35a0*/  LEA R6, P3, R9, R16.reuse, 0x1 ;  /* 0x0000001009067211 */ /* 0x080fe400078608ff */
[----:B------:R-:W-:Y:S02]  /*35b0*/  FSETP.NEU.AND P1, PT, R19, RZ, PT ;  /* 0x000000ff1300720b */ /* 0x000fe40003f2d000 */
[----:B------:R-:W-:Y:S02]  /*35c0*/  LEA R8, P4, R11, R16, 0x1 ;  /* 0x000000100b087211 */ /* 0x000fe400078808ff */
[----:B------:R-:W-:-:S02]  /*35d0*/  LEA R19, R28, R17, 0x1 ;  /* 0x000000111c137211 */ /* 0x000fc400078e08ff */
[----:B------:R-:W-:Y:S02]  /*35e0*/  LEA.HI.X.SX32 R3, R111, R26, 0x1, P5 ;  /* 0x0000001a6f037211 */ /* 0x000fe400028f0eff */
[----:B------:R-:W-:Y:S02]  /*35f0*/  LEA R10, P5, R13, R16, 0x1 ;  /* 0x000000100d0a7211 */ /* 0x000fe400078a08ff */
[----:B------:R-:W-:Y:S02]  /*3600*/  LEA.HI.X.SX32 R5, R7, R26, 0x1, P6 ;  /* 0x0000001a07057211 */ /* 0x000fe400030f0eff */
[----:B------:R-:W-:Y:S01]  /*3610*/  LEA R12, P6, R15, R16, 0x1 ;  /* 0x000000100f0c7211 */ /* 0x000fe200078c08ff */
[----:B--2---:R-:W-:Y:S01]  /*3620*/  STG.E.U16 desc[UR16][R2.64], R20 ;  /* 0x0000001402007986 */ /* 0x004fe2000c101510 */
[----:B------:R-:W-:Y:S02]  /*3630*/  LEA.HI.X.SX32 R7, R9, R26, 0x1, P3 ;  /* 0x0000001a09077211 */ /* 0x000fe400018f0eff */
[----:B------:R-:W-:Y:S01]  /*3640*/  LEA R14, P3, R17, R16, 0x1 ;  /* 0x00000010110e7211 */ /* 0x000fe200078608ff */
[----:B------:R0:W-:Y:S01]  /*3650*/  STG.E.U16 desc[UR16][R4.64], R21 ;  /* 0x0000001504007986 */ /* 0x0001e2000c101510 */
[----:B------:R-:W-:-:S02]  /*3660*/  LEA.HI.X.SX32 R9, R11, R26, 0x1, P4 ;  /* 0x0000001a0b097211 */ /* 0x000fc400020f0eff */
[----:B------:R-:W-:Y:S01]  /*3670*/  LEA R16, P4, R19, R16, 0x1 ;  /* 0x0000001013107211 */ /* 0x000fe200078808ff */
[----:B------:R1:W-:Y:S01]  /*3680*/  STG.E.U16 desc[UR16][R6.64], R22 ;  /* 0x0000001606007986 */ /* 0x0003e2000c101510 */
[-C--:B------:R-:W-:Y:S02]  /*3690*/  LEA.HI.X.SX32 R11, R13, R26.reuse, 0x1, P5 ;  /* 0x0000001a0d0b7211 */ /* 0x080fe400028f0eff */
[-C--:B------:R-:W-:Y:S01]  /*36a0*/  LEA.HI.X.SX32 R13, R15, R26.reuse, 0x1, P6 ;  /* 0x0000001a0f0d7211 */ /* 0x080fe200030f0eff */
[----:B------:R2:W-:Y:S01]  /*36b0*/  STG.E.U16 desc[UR16][R8.64], R23 ;  /* 0x0000001708007986 */ /* 0x0005e2000c101510 */
[-C--:B------:R-:W-:Y:S02]  /*36c0*/  LEA.HI.X.SX32 R15, R17, R26.reuse, 0x1, P3 ;  /* 0x0000001a110f7211 */ /* 0x080fe400018f0eff */
[----:B------:R-:W-:Y:S02]  /*36d0*/  LEA.HI.X.SX32 R17, R19, R26, 0x1, P4 ;  /* 0x0000001a13117211 */ /* 0x000fe400020f0eff */
[----:B0-----:R-:W-:Y:S01]  /*36e0*/  PRMT R5, R20, 0x7632, R5 ;  /* 0x0000763214057816 */ /* 0x001fe20000000005 */
[----:B------:R-:W0:Y:S01]  /*36f0*/  LDC.64 R26, c[0x0][0x230] ;  /* 0x00008c00ff1a7b82 */ /* 0x000e220000000a00 */
[----:B------:R-:W-:-:S02]  /*3700*/  PRMT R19, R22, 0x7632, R19 ;  /* 0x0000763216137816 */ /* 0x000fc40000000013 */
[----:B-1----:R-:W-:Y:S01]  /*3710*/  PRMT R7, R21, 0x7632, R7 ;  /* 0x0000763215077816 */ /* 0x002fe20000000007 */
[----:B------:R2:W-:Y:S01]  /*3720*/  STG.E.U16 desc[UR16][R10.64], R5 ;  /* 0x000000050a007986 */ /* 0x0005e2000c101510 */
[----:B------:R-:W-:Y:S02]  /*3730*/  PRMT R25, R23, 0x7632, R25 ;  /* 0x0000763217197816 */ /* 0x000fe40000000019 */
[----:B------:R-:W-:Y:S01]  /*3740*/  FSEL R0, R0, -INF , P2 ;  /* 0xff80000000007808 */ /* 0x000fe20001000000 */
[----:B------:R2:W-:Y:S01]  /*3750*/  STG.E.U16 desc[UR16][R12.64], R7 ;  /* 0x000000070c007986 */ /* 0x0005e2000c101510 */
[----:B------:R-:W-:Y:S02]  /*3760*/  FSEL R18, R18, -INF , P1 ;  /* 0xff80000012127808 */ /* 0x000fe40000800000 */
[----:B------:R-:W-:Y:S01]  /*3770*/  SHF.L.U32 R3, R110, 0x2, RZ ;  /* 0x000000026e037819 */ /* 0x000fe200000006ff */
[----:B------:R2:W-:Y:S01]  /*3780*/  STG.E.U16 desc[UR16][R14.64], R19 ;  /* 0x000000130e007986 */ /* 0x0005e2000c101510 */
[----:B------:R-:W-:Y:S01]  /*3790*/  FFMA R84, R0, 0.69314718246459960938, R123 ;  /* 0x3f31721800547823 */ /* 0x000fe2000000007b */
[----:B------:R-:W-:Y:S01]  /*37a0*/  FFMA R85, R18, 0.69314718246459960938, R85 ;  /* 0x3f31721812557823 */ /* 0x000fe20000000055 */
[----:B------:R-:W-:Y:S01]  /*37b0*/  IMAD.HI R110, R110, 0x4, RZ ;  /* 0x000000046e6e7827 */ /* 0x000fe200078e02ff */
[----:B------:R2:W-:Y:S01]  /*37c0*/  STG.E.U16 desc[UR16][R16.64], R25 ;  /* 0x0000001910007986 */ /* 0x0005e2000c101510 */
[----:B------:R-:W-:Y:S01]  /*37d0*/  BAR.SYNC.DEFER_BLOCKING 0x0 ;  /* 0x0000000000007b1d */ /* 0x000fe20000010000 */
[----:B0-----:R-:W-:-:S04]  /*37e0*/  IADD3 R2, P1, P2, R3, UR6, R26 ;  /* 0x0000000603027c10 */ /* 0x001fc8000fa3e01a */
[----:B------:R-:W-:Y:S01]  /*37f0*/  IADD3.X R3, R110, UR5, R27, P1, P2 ;  /* 0x000000056e037c10 */ /* 0x000fe20008fe441b */
[----:B------:R2:W-:Y:S02]  /*3800*/  STS.64 [R112+UR12], R84 ;  /* 0x0000005470007988 */ /* 0x0005e40008000a0c */
[----:B------:R-:W-:Y:S06]  /*3810*/  BAR.SYNC.DEFER_BLOCKING 0x0 ;  /* 0x0000000000007b1d */ /* 0x000fec0000010000 */
[----:B------:R-:W-:Y:S05]  /*3820*/  @P0 EXIT ;  /* 0x000000000000094d */ /* 0x000fea0003800000 */
[----:B--2---:R-:W0:Y:S04]  /*3830*/  LDS R5, [R24] ;  /* 0x0000000018057984 */ /* 0x004e280000000800 */
[----:B0-----:R-:W-:Y:S01]  /*3840*/  STG.E desc[UR16][R2.64], R5 ;  /* 0x0000000502007986 */ /* 0x001fe2000c101910 */
[----:B------:R-:W-:Y:S05]  /*3850*/  EXIT ;  /* 0x000000000000794d */ /* 0x000fea0003800000 */
.L_x_2:
[----:B------:R-:W-:-:S00]  /*3860*/  BRA `(.L_x_2) ;  /* 0xfffffffc00fc7947 */ /* 0x000fc0000383ffff */
[----:B------:R-:W-:-:S00]  /*3870*/  NOP ;  /* 0x0000000000007918 */ /* 0x000fc00000000000 */
        /* <DEDUP_REMOVED lines=8> */
.L_x_3:


//--------------------- .nv.global.init           --------------------------
	.section	.nv.global.init,"aw",@progbits
.nv.global.init:
	.type		_$_str,@object
	.size		_$_str,(.L_0 - _$_str)
_$_str:
        /*0000*/ 	.byte	0x5f, 0x5f, 0x43, 0x55, 0x44, 0x41, 0x5f, 0x46, 0x54, 0x5a, 0x00
.L_0:


//--------------------- .nv.shared.attn_fwd       --------------------------
	.section	.nv.shared.attn_fwd,"aw",@nobits
	.sectionflags	@""
	.align	16
	.zero		1024


//--------------------- .nv.shared.reserved.0     --------------------------
	.section	.nv.shared.reserved.0,"aw",@nobits
	.weak		__nv_reservedSMEM_offset_0_alias
	.size		__nv_reservedSMEM_offset_0_alias, 0, 0
	.other		__nv_reservedSMEM_offset_0_alias,@"STO_CUDA_RESERVED_SHARED STV_DEFAULT"
__nv_reservedSMEM_offset_0_alias:
	.zero		0


//--------------------- .nv.constant0.attn_fwd    --------------------------
	.section	.nv.constant0.attn_fwd,"a",@progbits
	.sectionflags	@""
	.align	4
.nv.constant0.attn_fwd:
	.zero		664


//--------------------- SYMBOLS --------------------------

	.type		.nv.reservedSmem.offset0,@object
	.size		.nv.reservedSmem.offset0,0x4
